	.target	sm_100a

	.elftype	@"ET_EXEC"


//--------------------- .note.nv.tkinfo           --------------------------
	.section	.note.nv.tkinfo,"",@"SHT_NOTE"
	.sectionflags	@"SHF_NOTE_NV_TKINFO"
	.tkinfo
        /*0018*/ 	.word	0x00000081
        /*0030*/ 	.string	""
        /*0030*/ 	.string	"ptxas-blackwell"
        /*0030*/ 	.string	"Cuda compilation tools, release 12.9, V12.9.86"
        /*0030*/ 	.string	"Build cuda_12.9.r12.9/compiler.36037853_0"
        /*0030*/ 	.string	"-v  -suppress-debug-info  -lineinfo  -arch sm_100a "



//--------------------- .note.nv.cuver            --------------------------
	.section	.note.nv.cuver,"",@"SHT_NOTE"
	.sectionflags	@"SHF_NOTE_NV_CUVER"
        /*0018*/ 	.short	0x0001
        /*001a*/ 	.short	0x0064
        /*001c*/ 	.short	0x0001
        /*001e*/ 	.short	0x0000
        /*0020*/ 	.short	0x0001
        /*0022*/ 	.short	0x0000


//--------------------- .nv.info                  --------------------------
	.section	.nv.info,"",@"SHT_CUDA_INFO"
	.align	4


	//----- nvinfo : EIATTR_REGCOUNT
	.align		4
        /*0000*/ 	.byte	0x04, 0x2f
        /*0002*/ 	.short	(.L_4 - .L_3)
	.align		4
.L_3:
        /*0004*/ 	.word	index@(gluon_tcgen05)
        /*0008*/ 	.word	0x00000087


	//----- nvinfo : EIATTR_FRAME_SIZE
	.align		4
.L_4:
        /*000c*/ 	.byte	0x04, 0x11
        /*000e*/ 	.short	(.L_6 - .L_5)
	.align		4
.L_5:
        /*0010*/ 	.word	index@($__internal_2_$__cuda_sm10x_tcgen05_guardrail_trap_unallocated_columns_being_dealloced)
        /*0014*/ 	.word	0x00000000


	//----- nvinfo : EIATTR_FRAME_SIZE
	.align		4
.L_6:
        /*0018*/ 	.byte	0x04, 0x11
        /*001a*/ 	.short	(.L_8 - .L_7)
	.align		4
.L_7:
        /*001c*/ 	.word	index@($__internal_1_$__cuda_sm10x_tcgen05_guardrail_trap_phase_invalid_during_alloc)
        /*0020*/ 	.word	0x00000000


	//----- nvinfo : EIATTR_FRAME_SIZE
	.align		4
.L_8:
        /*0024*/ 	.byte	0x04, 0x11
        /*0026*/ 	.short	(.L_10 - .L_9)
	.align		4
.L_9:
        /*0028*/ 	.word	index@($__internal_0_$__cuda_sm10x_tcgen05_guardrail_trap_col_being_dealloced_not_returned_by_alloc)
        /*002c*/ 	.word	0x00000000


	//----- nvinfo : EIATTR_FRAME_SIZE
	.align		4
.L_10:
        /*0030*/ 	.byte	0x04, 0x11
        /*0032*/ 	.short	(.L_12 - .L_11)
	.align		4
.L_11:
        /*0034*/ 	.word	index@(gluon_tcgen05)
        /*0038*/ 	.word	0x00000000


	//----- nvinfo : EIATTR_MIN_STACK_SIZE
	.align		4
.L_12:
        /*003c*/ 	.byte	0x04, 0x12
        /*003e*/ 	.short	(.L_14 - .L_13)
	.align		4
.L_13:
        /*0040*/ 	.word	index@(gluon_tcgen05)
        /*0044*/ 	.word	0x00000000
.L_14:


//--------------------- .nv.info.gluon_tcgen05    --------------------------
	.section	.nv.info.gluon_tcgen05,"",@"SHT_CUDA_INFO"
	.sectionflags	@""
	.align	4


	//----- nvinfo : EIATTR_CUDA_API_VERSION
	.align		4
        /*0000*/ 	.byte	0x04, 0x37
        /*0002*/ 	.short	(.L_16 - .L_15)
.L_15:
        /*0004*/ 	.word	0x00000081


	//----- nvinfo : EIATTR_KPARAM_INFO
	.align		4
.L_16:
        /*0008*/ 	.byte	0x04, 0x17
        /*000a*/ 	.short	(.L_18 - .L_17)
.L_17:
        /*000c*/ 	.word	0x00000000
        /*0010*/ 	.short	0x000a
        /*0012*/ 	.short	0x0048
        /*0014*/ 	.byte	0x00, 0xf4, 0x21, 0x00


	//----- nvinfo : EIATTR_KPARAM_INFO
	.align		4
.L_18:
        /*0018*/ 	.byte	0x04, 0x17
        /*001a*/ 	.short	(.L_20 - .L_19)
.L_19:
        /*001c*/ 	.word	0x00000000
        /*0020*/ 	.short	0x0009
        /*0022*/ 	.short	0x0040
        /*0024*/ 	.byte	0x00, 0xf4, 0x21, 0x00


	//----- nvinfo : EIATTR_KPARAM_INFO
	.align		4
.L_20:
        /*0028*/ 	.byte	0x04, 0x17
        /*002a*/ 	.short	(.L_22 - .L_21)
.L_21:
        /*002c*/ 	.word	0x00000000
        /*0030*/ 	.short	0x0008
        /*0032*/ 	.short	0x0038
        /*0034*/ 	.byte	0x00, 0xf0, 0x21, 0x00


	//----- nvinfo : EIATTR_KPARAM_INFO
	.align		4
.L_22:
        /*0038*/ 	.byte	0x04, 0x17
        /*003a*/ 	.short	(.L_24 - .L_23)
.L_23:
        /*003c*/ 	.word	0x00000000
        /*0040*/ 	.short	0x0007
        /*0042*/ 	.short	0x0030
        /*0044*/ 	.byte	0x00, 0xf0, 0x21, 0x00


	//----- nvinfo : EIATTR_KPARAM_INFO
	.align		4
.L_24:
        /*0048*/ 	.byte	0x04, 0x17
        /*004a*/ 	.short	(.L_26 - .L_25)
.L_25:
        /*004c*/ 	.word	0x00000000
        /*0050*/ 	.short	0x0006
        /*0052*/ 	.short	0x0028
        /*0054*/ 	.byte	0x00, 0xf0, 0x21, 0x00


	//----- nvinfo : EIATTR_KPARAM_INFO
	.align		4
.L_26:
        /*0058*/ 	.byte	0x04, 0x17
        /*005a*/ 	.short	(.L_28 - .L_27)
.L_27:
        /*005c*/ 	.word	0x00000000
        /*0060*/ 	.short	0x0005
        /*0062*/ 	.short	0x0020
        /*0064*/ 	.byte	0x00, 0xf0, 0x11, 0x00


	//----- nvinfo : EIATTR_KPARAM_INFO
	.align		4
.L_28:
        /*0068*/ 	.byte	0x04, 0x17
        /*006a*/ 	.short	(.L_30 - .L_29)
.L_29:
        /*006c*/ 	.word	0x00000000
        /*0070*/ 	.short	0x0004
        /*0072*/ 	.short	0x001c
        /*0074*/ 	.byte	0x00, 0xf0, 0x11, 0x00


	//----- nvinfo : EIATTR_KPARAM_INFO
	.align		4
.L_30:
        /*0078*/ 	.byte	0x04, 0x17
        /*007a*/ 	.short	(.L_32 - .L_31)
.L_31:
        /*007c*/ 	.word	0x00000000
        /*0080*/ 	.short	0x0003
        /*0082*/ 	.short	0x0018
        /*0084*/ 	.byte	0x00, 0xf0, 0x11, 0x00


	//----- nvinfo : EIATTR_KPARAM_INFO
	.align		4
.L_32:
        /*0088*/ 	.byte	0x04, 0x17
        /*008a*/ 	.short	(.L_34 - .L_33)
.L_33:
        /*008c*/ 	.word	0x00000000
        /*0090*/ 	.short	0x0002
        /*0092*/ 	.short	0x0010
        /*0094*/ 	.byte	0x00, 0xf4, 0x21, 0x00


	//----- nvinfo : EIATTR_KPARAM_INFO
	.align		4
.L_34:
        /*0098*/ 	.byte	0x04, 0x17
        /*009a*/ 	.short	(.L_36 - .L_35)
.L_35:
        /*009c*/ 	.word	0x00000000
        /*00a0*/ 	.short	0x0001
        /*00a2*/ 	.short	0x0008
        /*00a4*/ 	.byte	0x00, 0xf4, 0x21, 0x00


	//----- nvinfo : EIATTR_KPARAM_INFO
	.align		4
.L_36:
        /*00a8*/ 	.byte	0x04, 0x17
        /*00aa*/ 	.short	(.L_38 - .L_37)
.L_37:
        /*00ac*/ 	.word	0x00000000
        /*00b0*/ 	.short	0x0000
        /*00b2*/ 	.short	0x0000
        /*00b4*/ 	.byte	0x00, 0xf4, 0x21, 0x00


	//----- nvinfo : EIATTR_AT_ENTRY_FRAGMENTS
	.align		4
.L_38:
        /*00b8*/ 	.byte	0x04, 0x4f
        /*00ba*/ 	.short	(.L_40 - .L_39)


	//   ....[0]....
.L_39:
        /*00bc*/ 	.word	0x00000004


	//----- nvinfo : EIATTR_RESERVED_SMEM_USED
	.align		4
.L_40:
        /*00c0*/ 	.byte	0x01, 0x41
	.zero		2


	//----- nvinfo : EIATTR_SPARSE_MMA_MASK
	.align		4
        /*00c4*/ 	.byte	0x03, 0x50
        /*00c6*/ 	.short	0x0000


	//----- nvinfo : EIATTR_TCGEN05_1CTA_USED
	.align		4
        /*00c8*/ 	.byte	0x01, 0x51
	.zero		2


	//----- nvinfo : EIATTR_MAXREG_COUNT
	.align		4
        /*00cc*/ 	.byte	0x03, 0x1b
        /*00ce*/ 	.short	0x00ff


	//----- nvinfo : EIATTR_NUM_BARRIERS
	.align		4
        /*00d0*/ 	.byte	0x02, 0x4c
        /*00d2*/ 	.byte	0x01
	.zero		1


	//----- nvinfo : EIATTR_INT_WARP_WIDE_INSTR_OFFSETS
	.align		4
        /*00d4*/ 	.byte	0x04, 0x31
        /*00d6*/ 	.short	(.L_42 - .L_41)


	//   ....[0]....
.L_41:
        /*00d8*/ 	.word	0x00001720


	//   ....[1]....
        /*00dc*/ 	.word	0x00001740


	//   ....[2]....
        /*00e0*/ 	.word	0x000017c0


	//   ....[3]....
        /*00e4*/ 	.word	0x00001ba0


	//   ....[4]....
        /*00e8*/ 	.word	0x00001bb0


	//   ....[5]....
        /*00ec*/ 	.word	0x00001bc0


	//   ....[6]....
        /*00f0*/ 	.word	0x00001bd0


	//   ....[7]....
        /*00f4*/ 	.word	0x00001f10


	//   ....[8]....
        /*00f8*/ 	.word	0x00001f20


	//   ....[9]....
        /*00fc*/ 	.word	0x000020b0


	//   ....[10]....
        /*0100*/ 	.word	0x00002110


	//   ....[11]....
        /*0104*/ 	.word	0x00002120


	//   ....[12]....
        /*0108*/ 	.word	0x00002150


	//   ....[13]....
        /*010c*/ 	.word	0x00002450


	//   ....[14]....
        /*0110*/ 	.word	0x00002460


	//   ....[15]....
        /*0114*/ 	.word	0x000027d0


	//   ....[16]....
        /*0118*/ 	.word	0x000027e0


	//   ....[17]....
        /*011c*/ 	.word	0x00002f50


	//   ....[18]....
        /*0120*/ 	.word	0x00002fa0


	//----- nvinfo : EIATTR_COOP_GROUP_MASK_REGIDS
	.align		4
.L_42:
        /*0124*/ 	.byte	0x04, 0x29
        /*0126*/ 	.short	(.L_44 - .L_43)


	//   ....[0]....
.L_43:
        /*0128*/ 	.word	0xffffffff


	//   ....[1]....
        /*012c*/ 	.word	0xffffffff


	//   ....[2]....
        /*0130*/ 	.word	0xffffffff


	//   ....[3]....
        /*0134*/ 	.word	0xffffffff


	//   ....[4]....
        /*0138*/ 	.word	0xffffffff


	//   ....[5]....
        /*013c*/ 	.word	0xffffffff


	//   ....[6]....
        /*0140*/ 	.word	0xffffffff


	//   ....[7]....
        /*0144*/ 	.word	0xffffffff


	//   ....[8]....
        /*0148*/ 	.word	0xffffffff


	//   ....[9]....
        /*014c*/ 	.word	0xffffffff


	//----- nvinfo : EIATTR_COOP_GROUP_INSTR_OFFSETS
	.align		4
.L_44:
        /*0150*/ 	.byte	0x04, 0x28
        /*0152*/ 	.short	(.L_46 - .L_45)


	//   ....[0]....
.L_45:
        /*0154*/ 	.word	0x00000050


	//   ....[1]....
        /*0158*/ 	.word	0x00000310


	//   ....[2]....
        /*015c*/ 	.word	0x00000500


	//   ....[3]....
        /*0160*/ 	.word	0x000009c0


	//   ....[4]....
        /*0164*/ 	.word	0x00000b00


	//   ....[5]....
        /*0168*/ 	.word	0x00000fb0


	//   ....[6]....
        /*016c*/ 	.word	0x000010f0


	//   ....[7]....
        /*0170*/ 	.word	0x000015e0


	//   ....[8]....
        /*0174*/ 	.word	0x00002de0


	//   ....[9]....
        /*0178*/ 	.word	0x00003050


	//----- nvinfo : EIATTR_VRC_CTA_INIT_COUNT
	.align		4
.L_46:
        /*017c*/ 	.byte	0x02, 0x4a
        /*017e*/ 	.byte	0x80
	.zero		1


	//----- nvinfo : EIATTR_MBARRIER_INSTR_OFFSETS
	.align		4
        /*0180*/ 	.byte	0x04, 0x39
        /*0182*/ 	.short	(.L_48 - .L_47)


	//   ....[0]....
.L_47:
        /*0184*/ 	.word	0x000017e0
        /*0188*/ 	.word	0x000000ff
        /*018c*/ 	.word	0x00020000
        /*0190*/ 	.short	0x0100
        /*0192*/ 	.byte	0x08
	.zero		1


	//   ....[1]....
        /*0194*/ 	.word	0x000017f0
        /*0198*/ 	.word	0x000000ff
        /*019c*/ 	.word	0x00020020
        /*01a0*/ 	.short	0x0100
        /*01a2*/ 	.byte	0x08
	.zero		1


	//   ....[2]....
        /*01a4*/ 	.word	0x000018a0
        /*01a8*/ 	.word	0x000000ff
        /*01ac*/ 	.word	0x00020008
        /*01b0*/ 	.short	0x0100
        /*01b2*/ 	.byte	0x08
	.zero		1


	//   ....[3]....
        /*01b4*/ 	.word	0x000018b0
        /*01b8*/ 	.word	0x000000ff
        /*01bc*/ 	.word	0x00020028
        /*01c0*/ 	.short	0x0100
        /*01c2*/ 	.byte	0x08
	.zero		1


	//   ....[4]....
        /*01c4*/ 	.word	0x00001990
        /*01c8*/ 	.word	0x000000ff
        /*01cc*/ 	.word	0x00020010
        /*01d0*/ 	.short	0x0100
        /*01d2*/ 	.byte	0x08
	.zero		1


	//   ....[5]....
        /*01d4*/ 	.word	0x000019a0
        /*01d8*/ 	.word	0x000000ff
        /*01dc*/ 	.word	0x00020030
        /*01e0*/ 	.short	0x0100
        /*01e2*/ 	.byte	0x08
	.zero		1


	//   ....[6]....
        /*01e4*/ 	.word	0x00001ab0
        /*01e8*/ 	.word	0x000000ff
        /*01ec*/ 	.word	0x00020018
        /*01f0*/ 	.short	0x0100
        /*01f2*/ 	.byte	0x08
	.zero		1


	//   ....[7]....
        /*01f4*/ 	.word	0x00001ac0
        /*01f8*/ 	.word	0x000000ff
        /*01fc*/ 	.word	0x00020038
        /*0200*/ 	.short	0x0100
        /*0202*/ 	.byte	0x08
	.zero		1


	//   ....[8]....
        /*0204*/ 	.word	0x00001cc0
        /*0208*/ 	.word	0x000000ff
        /*020c*/ 	.word	0x00020000
        /*0210*/ 	.short	0x010a
        /*0212*/ 	.byte	0x08
	.zero		1


	//   ....[9]....
        /*0214*/ 	.word	0x00001f70
        /*0218*/ 	.word	0x000000ff
        /*021c*/ 	.word	0x00020020
        /*0220*/ 	.short	0x010a
        /*0222*/ 	.byte	0x08
	.zero		1


	//   ....[10]....
        /*0224*/ 	.word	0x000021c0
        /*0228*/ 	.word	0x000000ff
        /*022c*/ 	.word	0x00020000
        /*0230*/ 	.short	0x010a
        /*0232*/ 	.byte	0x19
	.zero		1


	//   ....[11]....
        /*0234*/ 	.word	0x000024a0
        /*0238*/ 	.word	0x000000ff
        /*023c*/ 	.word	0x00020020
        /*0240*/ 	.short	0x010a
        /*0242*/ 	.byte	0x19
	.zero		1


	//   ....[12]....
        /*0244*/ 	.word	0x00002570
        /*0248*/ 	.word	0x000000ff
        /*024c*/ 	.word	0x00020000
        /*0250*/ 	.short	0x0108
        /*0252*/ 	.byte	0x08
	.zero		1


	//   ....[13]....
        /*0254*/ 	.word	0x00002580
        /*0258*/ 	.word	0x000000ff
        /*025c*/ 	.word	0x00020020
        /*0260*/ 	.short	0x0108
        /*0262*/ 	.byte	0x08
	.zero		1


	//   ....[14]....
        /*0264*/ 	.word	0x000025d0
        /*0268*/ 	.word	0x000000ff
        /*026c*/ 	.word	0x00020008
        /*0270*/ 	.short	0x0108
        /*0272*/ 	.byte	0x08
	.zero		1


	//   ....[15]....
        /*0274*/ 	.word	0x000025e0
        /*0278*/ 	.word	0x000000ff
        /*027c*/ 	.word	0x00020028
        /*0280*/ 	.short	0x0108
        /*0282*/ 	.byte	0x08
	.zero		1


	//   ....[16]....
        /*0284*/ 	.word	0x00002630
        /*0288*/ 	.word	0x000000ff
        /*028c*/ 	.word	0x00020010
        /*0290*/ 	.short	0x0108
        /*0292*/ 	.byte	0x08
	.zero		1


	//   ....[17]....
        /*0294*/ 	.word	0x00002640
        /*0298*/ 	.word	0x000000ff
        /*029c*/ 	.word	0x00020030
        /*02a0*/ 	.short	0x0108
        /*02a2*/ 	.byte	0x08
	.zero		1


	//   ....[18]....
        /*02a4*/ 	.word	0x00002690
        /*02a8*/ 	.word	0x000000ff
        /*02ac*/ 	.word	0x00020018
        /*02b0*/ 	.short	0x0108
        /*02b2*/ 	.byte	0x08
	.zero		1


	//   ....[19]....
        /*02b4*/ 	.word	0x000026a0
        /*02b8*/ 	.word	0x000000ff
        /*02bc*/ 	.word	0x00020038
        /*02c0*/ 	.short	0x0108
        /*02c2*/ 	.byte	0x08
	.zero		1


	//   ....[20]....
        /*02c4*/ 	.word	0x00003070
        /*02c8*/ 	.word	0x000000ff
        /*02cc*/ 	.word	0x00020000
        /*02d0*/ 	.short	0x010a
        /*02d2*/ 	.byte	0x08
	.zero		1


	//   ....[21]....
        /*02d4*/ 	.word	0x000030a0
        /*02d8*/ 	.word	0x000000ff
        /*02dc*/ 	.word	0x00020020
        /*02e0*/ 	.short	0x010a
        /*02e2*/ 	.byte	0x08
	.zero		1


	//   ....[22]....
        /*02e4*/ 	.word	0x000030d0
        /*02e8*/ 	.word	0x000000ff
        /*02ec*/ 	.word	0x00020000
        /*02f0*/ 	.short	0x010a
        /*02f2*/ 	.byte	0x19
	.zero		1


	//   ....[23]....
        /*02f4*/ 	.word	0x00003100
        /*02f8*/ 	.word	0x000000ff
        /*02fc*/ 	.word	0x00020020
        /*0300*/ 	.short	0x010a
        /*0302*/ 	.byte	0x19
	.zero		1


	//----- nvinfo : EIATTR_NUM_MBARRIERS
	.align		4
.L_48:
        /*0304*/ 	.byte	0x03, 0x38
        /*0306*/ 	.short	0x0008


	//----- nvinfo : EIATTR_EXIT_INSTR_OFFSETS
	.align		4
        /*0308*/ 	.byte	0x04, 0x1c
        /*030a*/ 	.short	(.L_50 - .L_49)


	//   ....[0]....
.L_49:
        /*030c*/ 	.word	0x00003060


	//----- nvinfo : EIATTR_REQNTID
	.align		4
.L_50:
        /*0310*/ 	.byte	0x04, 0x10
        /*0312*/ 	.short	(.L_52 - .L_51)
.L_51:
        /*0314*/ 	.word	0x00000080
        /*0318*/ 	.word	0x00000001
        /*031c*/ 	.word	0x00000001


	//----- nvinfo : EIATTR_CRS_STACK_SIZE
	.align		4
.L_52:
        /*0320*/ 	.byte	0x04, 0x1e
        /*0322*/ 	.short	(.L_54 - .L_53)
.L_53:
        /*0324*/ 	.word	0x00000000


	//----- nvinfo : EIATTR_CBANK_PARAM_SIZE
	.align		4
.L_54:
        /*0328*/ 	.byte	0x03, 0x19
        /*032a*/ 	.short	0x0050


	//----- nvinfo : EIATTR_PARAM_CBANK
	.align		4
        /*032c*/ 	.byte	0x04, 0x0a
        /*032e*/ 	.short	(.L_56 - .L_55)
	.align		4
.L_55:
        /*0330*/ 	.word	index@(.nv.constant0.gluon_tcgen05)
        /*0334*/ 	.short	0x0380
        /*0336*/ 	.short	0x0050


	//----- nvinfo : EIATTR_SW_WAR
	.align		4
.L_56:
        /*0338*/ 	.byte	0x04, 0x36
        /*033a*/ 	.short	(.L_58 - .L_57)
.L_57:
        /*033c*/ 	.word	0x00000008
.L_58:


//--------------------- .nv.compat                --------------------------
	.section	.nv.compat,"",@"SHT_CUDA_COMPAT_INFO"
	.align	4
        /*0000*/ 	.byte	0x02, 0x02, 0x02, 0x00, 0x02, 0x05, 0x05, 0x00, 0x02, 0x03, 0x03, 0x00, 0x02, 0x06, 0x01, 0x00


//--------------------- .nv.callgraph             --------------------------
	.section	.nv.callgraph,"",@"SHT_CUDA_CALLGRAPH"
	.align	4
	.sectionentsize	8
	.align		4
        /*0000*/ 	.word	0x00000000
	.align		4
        /*0004*/ 	.word	0xffffffff
	.align		4
        /*0008*/ 	.word	0x00000000
	.align		4
        /*000c*/ 	.word	0xfffffffe
	.align		4
        /*0010*/ 	.word	0x00000000
	.align		4
        /*0014*/ 	.word	0xfffffffd
	.align		4
        /*0018*/ 	.word	0x00000000
	.align		4
        /*001c*/ 	.word	0xfffffffc


//--------------------- .text.gluon_tcgen05       --------------------------
	.section	.text.gluon_tcgen05,"ax",@progbits
	.align	128
        .global         gluon_tcgen05
        .type           gluon_tcgen05,@function
        .size           gluon_tcgen05,(.L_x_85 - gluon_tcgen05)
        .other          gluon_tcgen05,@"STO_CUDA_ENTRY STV_DEFAULT"
gluon_tcgen05:
.text.gluon_tcgen05:
[----:B------:R-:W1:Y:S01]  /*0000*/  LDC R1, c[0x0][0x37c] ;  /* 0x0000df00ff017b82 */ /* 0x000e620000000800 */
[----:B------:R-:W2:Y:S02]  /*0010*/  S2R R0, SR_TID.X ;  /* 0x0000000000007919 */ /* 0x000ea40000002100 */
[----:B--2---:R-:W-:-:S13]  /*0020*/  ISETP.GE.U32.AND P2, PT, R0, 0x20, PT ;  /* 0x000000200000780c */ /* 0x004fda0003f46070 */
[----:B------:R-:W-:Y:S05]  /*0030*/  @P2 BRA `(.L_x_0) ;  /* 0x0000000000b82947 */ /* 0x000fea0003800000 */
[----:B------:R-:W2:Y:S01]  /*0040*/  S2UR UR6, SR_CgaCtaId ;  /* 0x00000000000679c3 */ /* 0x000ea20000008800 */
[----:B------:R-:W-:Y:S01]  /*0050*/  NOP ;  /* 0x0000000000007918 */ /* 0x000fe20000000000 */
[----:B------:R-:W-:Y:S02]  /*0060*/  UMOV UR4, 0x40 ;  /* 0x0000004000047882 */ /* 0x000fe40000000000 */
[----:B--2---:R-:W-:-:S09]  /*0070*/  ULEA UR4, UR6, UR4, 0x18 ;  /* 0x0000000406047291 */ /* 0x004fd2000f8ec0ff */
[----:B------:R-:W2:Y:S01]  /*0080*/  LDS.U8 R2, [UR4] ;  /* 0x00000004ff027984 */ /* 0x000ea20008000000 */
[----:B------:R-:W-:Y:S02]  /*0090*/  UMOV UR4, 0x400 ;  /* 0x0000040000047882 */ /* 0x000fe40000000000 */
[----:B------:R-:W-:Y:S01]  /*00a0*/  ULEA UR4, UR6, UR4, 0x18 ;  /* 0x0000000406047291 */ /* 0x000fe2000f8ec0ff */
[----:B--2---:R-:W-:-:S13]  /*00b0*/  ISETP.NE.AND P0, PT, R2, RZ, PT ;  /* 0x000000ff0200720c */ /* 0x004fda0003f05270 */
[----:B------:R-:W-:Y:S05]  /*00c0*/  @P0 BRA `(.L_x_1) ;  /* 0x00000000007c0947 */ /* 0x000fea0003800000 */
[----:B------:R-:W-:-:S13]  /*00d0*/  ELECT P0, URZ, PT ;  /* 0x0000000000ff782f */ /* 0x000fda0003800000 */
[----:B------:R-:W-:Y:S05]  /*00e0*/  @!P0 BRA `(.L_x_2) ;  /* 0x0000000000848947 */ /* 0x000fea0003800000 */
[----:B------:R-:W-:Y:S01]  /*00f0*/  UMOV UR5, 0x4 ;  /* 0x0000000400057882 */ /* 0x000fe20000000000 */
[----:B------:R-:W-:Y:S02]  /*0100*/  IMAD.MOV.U32 R5, RZ, RZ, 0x1 ;  /* 0x00000001ff057424 */ /* 0x000fe400078e00ff */
[----:B------:R-:W-:Y:S02]  /*0110*/  IMAD.MOV.U32 R3, RZ, RZ, 0xf ;  /* 0x0000000fff037424 */ /* 0x000fe400078e00ff */
[----:B------:R-:W-:Y:S04]  /*0120*/  DEPBAR.LE SB2, 0x36 ;  /* 0x0000ad800000791a */ /* 0x000fe80000000000 */
[----:B------:R-:W2:Y:S02]  /*0130*/  UTCATOMSWS.FIND_AND_SET.ALIGN UP0, UR5, UR5 ;  /* 0x00000005000575e3 */ /* 0x000ea40008000800 */
[----:B--2---:R-:W-:-:S04]  /*0140*/  PLOP3.LUT P0, PT, PT, PT, UP0, 0x80, 0x8 ;  /* 0x000000000008781c */ /* 0x004fc80003f0f008 */
[----:B------:R-:W-:-:S04]  /*0150*/  SEL R2, RZ, 0xffffffff, !P0 ;  /* 0xffffffffff027807 */ /* 0x000fc80004000000 */
[----:B------:R-:W-:Y:S01]  /*0160*/  ISETP.NE.AND P0, PT, R2, RZ, PT ;  /* 0x000000ff0200720c */ /* 0x000fe20003f05270 */
[----:B------:R-:W-:-:S12]  /*0170*/  IMAD.U32 R2, RZ, RZ, UR5 ;  /* 0x00000005ff027e24 */ /* 0x000fd8000f8e00ff */
[----:B------:R-:W-:Y:S05]  /*0180*/  @P0 BRA `(.L_x_3) ;  /* 0x0000000000240947 */ /* 0x000fea0003800000 */
.L_x_4:
[----:B------:R-:W-:Y:S05]  /*0190*/  NANOSLEEP 0x64 ;  /* 0x000000640000795d */ /* 0x000fea0003800000 */
[----:B------:R-:W-:-:S05]  /*01a0*/  UMOV UR5, 0x4 ;  /* 0x0000000400057882 */ /* 0x000fca0000000000 */
[----:B------:R-:W-:Y:S04]  /*01b0*/  DEPBAR.LE SB2, 0x36 ;  /* 0x0000ad800000791a */ /* 0x000fe80000000000 */
[----:B------:R-:W2:Y:S02]  /*01c0*/  UTCATOMSWS.FIND_AND_SET.ALIGN UP0, UR5, UR5 ;  /* 0x00000005000575e3 */ /* 0x000ea40008000800 */
[----:B--2---:R-:W-:-:S04]  /*01d0*/  PLOP3.LUT P0, PT, PT, PT, UP0, 0x80, 0x8 ;  /* 0x000000000008781c */ /* 0x004fc80003f0f008 */
[----:B------:R-:W-:-:S04]  /*01e0*/  SEL R2, RZ, 0xffffffff, !P0 ;  /* 0xffffffffff027807 */ /* 0x000fc80004000000 */
[----:B------:R-:W-:Y:S01]  /*01f0*/  ISETP.NE.AND P0, PT, R2, RZ, PT ;  /* 0x000000ff0200720c */ /* 0x000fe20003f05270 */
[----:B------:R-:W-:-:S12]  /*0200*/  IMAD.U32 R2, RZ, RZ, UR5 ;  /* 0x00000005ff027e24 */ /* 0x000fd8000f8e00ff */
[----:B------:R-:W-:Y:S05]  /*0210*/  @!P0 BRA `(.L_x_4) ;  /* 0xfffffffc00dc8947 */ /* 0x000fea000383ffff */
.L_x_3:
[C---:B------:R-:W-:Y:S01]  /*0220*/  VIADD R4, R2.reuse, 0x10 ;  /* 0x0000001002047836 */ /* 0x040fe20000000000 */
[----:B------:R-:W-:Y:S01]  /*0230*/  UMOV UR5, 0x50 ;  /* 0x0000005000057882 */ /* 0x000fe20000000000 */
[----:B------:R-:W-:Y:S01]  /*0240*/  SHF.L.U32 R3, R3, R2, RZ ;  /* 0x0000000203037219 */ /* 0x000fe200000006ff */
[----:B------:R-:W-:Y:S01]  /*0250*/  ULEA UR5, UR6, UR5, 0x18 ;  /* 0x0000000506057291 */ /* 0x000fe2000f8ec0ff */
[----:B------:R-:W-:Y:S01]  /*0260*/  IMAD.SHL.U32 R2, R2, 0x20, RZ ;  /* 0x0000002002027824 */ /* 0x000fe200078e00ff */
[----:B------:R-:W-:-:S04]  /*0270*/  SHF.L.U32 R4, R5, R4, RZ ;  /* 0x0000000405047219 */ /* 0x000fc800000006ff */
[----:B------:R-:W-:-:S05]  /*0280*/  LOP3.LUT R3, R4, R3, RZ, 0xfc, !PT ;  /* 0x0000000304037212 */ /* 0x000fca00078efcff */
[----:B------:R2:W-:Y:S04]  /*0290*/  ATOMS.OR RZ, [UR5], R3 ;  /* 0x00000003ffff798c */ /* 0x0005e8000b000005 */
[----:B------:R2:W-:Y:S01]  /*02a0*/  STS [UR4], R2 ;  /* 0x00000002ff007988 */ /* 0x0005e20008000804 */
[----:B------:R-:W-:Y:S05]  /*02b0*/  BRA `(.L_x_2) ;  /* 0x0000000000107947 */ /* 0x000fea0003800000 */
.L_x_1:
[----:B------:R-:W-:Y:S01]  /*02c0*/  IMAD.MOV.U32 R3, RZ, RZ, -0x1 ;  /* 0xffffffffff037424 */ /* 0x000fe200078e00ff */
[----:B------:R-:W-:-:S04]  /*02d0*/  MOV R2, 0x300 ;  /* 0x0000030000027802 */ /* 0x000fc80000000f00 */
[----:B------:R2:W-:Y:S03]  /*02e0*/  STS [UR4], R3 ;  /* 0x00000003ff007988 */ /* 0x0005e60008000804 */
[----:B-12---:R-:W-:Y:S05]  /*02f0*/  CALL.REL.NOINC `($__internal_1_$__cuda_sm10x_tcgen05_guardrail_trap_phase_invalid_during_alloc) ;  /* 0x0000002c00987944 */ /* 0x006fea0003c00000 */
.L_x_2:
[----:B------:R-:W-:Y:S05]  /*0300*/  WARPSYNC.ALL ;  /* 0x0000000000007948 */ /* 0x000fea0003800000 */
[----:B------:R-:W-:Y:S01]  /*0310*/  NOP ;  /* 0x0000000000007918 */ /* 0x000fe20000000000 */
.L_x_0:
[----:B------:R-:W3:Y:S08]  /*0320*/  S2UR UR4, SR_CgaCtaId ;  /* 0x00000000000479c3 */ /* 0x000ef00000008800 */
[----:B------:R-:W-:Y:S01]  /*0330*/  BAR.SYNC.DEFER_BLOCKING 0x0 ;  /* 0x0000000000007b1d */ /* 0x000fe20000010000 */
[----:B------:R-:W-:-:S05]  /*0340*/  LOP3.LUT R132, R0, 0x7f, RZ, 0xc0, !PT ;  /* 0x0000007f00847812 */ /* 0x000fca00078ec0ff */
[----:B------:R-:W-:Y:S02]  /*0350*/  UMOV UR8, 0x400 ;  /* 0x0000040000087882 */ /* 0x000fe40000000000 */
[----:B------:R-:W4:Y:S08]  /*0360*/  LDC R4, c[0x0][0x398] ;  /* 0x0000e600ff047b82 */ /* 0x000f300000000800 */
[----:B------:R-:W5:Y:S01]  /*0370*/  LDC R12, c[0x0][0x3a0] ;  /* 0x0000e800ff0c7b82 */ /* 0x000f620000000800 */
[----:B---3--:R-:W-:-:S07]  /*0380*/  ULEA UR8, UR4, UR8, 0x18 ;  /* 0x0000000804087291 */ /* 0x008fce000f8ec0ff */
[----:B------:R-:W3:Y:S02]  /*0390*/  S2UR UR19, SR_CTAID.Y ;  /* 0x00000000001379c3 */ /* 0x000ee40000002600 */
[----:B--2---:R-:W2:Y:S06]  /*03a0*/  LDS R3, [UR8] ;  /* 0x00000008ff037984 */ /* 0x004eac0008000800 */
[----:B------:R-:W-:Y:S06]  /*03b0*/  BAR.SYNC.DEFER_BLOCKING 0x0 ;  /* 0x0000000000007b1d */ /* 0x000fec0000010000 */
[----:B------:R-:W-:Y:S05]  /*03c0*/  @P2 BRA `(.L_x_5) ;  /* 0x0000000000182947 */ /* 0x000fea0003800000 */
[----:B------:R-:W-:Y:S01]  /*03d0*/  ELECT P0, URZ, PT ;  /* 0x0000000000ff782f */ /* 0x000fe20003800000 */
[----:B------:R-:W-:Y:S01]  /*03e0*/  IMAD.MOV.U32 R2, RZ, RZ, 0x1 ;  /* 0x00000001ff027424 */ /* 0x000fe200078e00ff */
[----:B------:R-:W-:Y:S01]  /*03f0*/  UMOV UR5, 0x40 ;  /* 0x0000004000057882 */ /* 0x000fe20000000000 */
[----:B------:R-:W-:Y:S01]  /*0400*/  UVIRTCOUNT.DEALLOC.SMPOOL 0x80 ;  /* 0x000000800000784c */ /* 0x000fe20000000000 */
[----:B------:R-:W-:-:S09]  /*0410*/  ULEA UR5, UR4, UR5, 0x18 ;  /* 0x0000000504057291 */ /* 0x000fd2000f8ec0ff */
[----:B------:R5:W-:Y:S03]  /*0420*/  @P0 STS.U8 [UR5], R2 ;  /* 0x00000002ff000988 */ /* 0x000be60008000005 */
.L_x_5:
[----:B------:R-:W5:Y:S01]  /*0430*/  S2UR UR4, SR_CTAID.Z ;  /* 0x00000000000479c3 */ /* 0x000f620000002700 */
[----:B------:R-:W4:Y:S01]  /*0440*/  LDCU UR5, c[0x0][0x370] ;  /* 0x00006e00ff0577ac */ /* 0x000f220008000800 */
[----:B------:R-:W-:Y:S01]  /*0450*/  ISETP.GE.U32.AND P0, PT, R132, 0x20, PT ;  /* 0x000000208400780c */ /* 0x000fe20003f06070 */
[----:B----4-:R-:W-:Y:S01]  /*0460*/  VIADD R4, R4, 0xffffffff ;  /* 0xffffffff04047836 */ /* 0x010fe20000000000 */
[C---:B------:R-:W-:Y:S01]  /*0470*/  ISETP.NE.U32.AND P3, PT, R132.reuse, RZ, PT ;  /* 0x000000ff8400720c */ /* 0x040fe20003f65070 */
[----:B------:R-:W5:Y:S01]  /*0480*/  LDCU UR6, c[0x0][0x374] ;  /* 0x00006e80ff0677ac */ /* 0x000f620008000800 */
[----:B------:R-:W-:Y:S01]  /*0490*/  LEA R10, R132, UR8, 0x2 ;  /* 0x00000008840a7c11 */ /* 0x000fe2000f8e10ff */
[----:B-----5:R-:W-:Y:S01]  /*04a0*/  VIADD R11, R12, 0xffffffff ;  /* 0xffffffff0c0b7836 */ /* 0x020fe20000000000 */
[----:B------:R-:W4:Y:S01]  /*04b0*/  S2UR UR7, SR_CTAID.X ;  /* 0x00000000000779c3 */ /* 0x000f220000002500 */
[----:B------:R-:W5:Y:S01]  /*04c0*/  LDCU.64 UR16, c[0x0][0x3c0] ;  /* 0x00007800ff1077ac */ /* 0x000f620008000a00 */
[----:B--2---:R-:W-:Y:S01]  /*04d0*/  R2UR UR24, R3 ;  /* 0x00000000031872ca */ /* 0x004fe200000e0000 */
[----:B------:R-:W-:Y:S04]  /*04e0*/  BSSY.RECONVERGENT B0, `(.L_x_6) ;  /* 0x0000011000007945 */ /* 0x000fe80003800200 */
[----:B------:R2:W-:Y:S01]  /*04f0*/  @!P0 STS [R10], RZ ;  /* 0x000000ff0a008388 */ /* 0x0005e20000000800 */
[----:B------:R-:W-:-:S03]  /*0500*/  NOP ;  /* 0x0000000000007918 */ /* 0x000fc60000000000 */
[----:B------:R2:W-:Y:S01]  /*0510*/  @!P3 STS [UR8+0x24], R4 ;  /* 0x00002404ff00b988 */ /* 0x0005e20008000808 */
[----:B---3--:R-:W-:-:S03]  /*0520*/  UIMAD UR4, UR4, UR6, UR19 ;  /* 0x00000006040472a4 */ /* 0x008fc6000f8e0213 */
[----:B------:R2:W-:Y:S01]  /*0530*/  @!P3 STS [UR8+0x20], R11 ;  /* 0x0000200bff00b988 */ /* 0x0005e20008000808 */
[----:B----4-:R-:W-:-:S04]  /*0540*/  UIMAD UR4, UR4, UR5, UR7 ;  /* 0x00000005040472a4 */ /* 0x010fc8000f8e0207 */
[----:B------:R-:W-:-:S04]  /*0550*/  UIMAD UR4, UR4, 0x180, URZ ;  /* 0x00000180040478a4 */ /* 0x000fc8000f8e02ff */
[----:B-----5:R-:W-:-:S04]  /*0560*/  UIADD3 UR20, UP0, UPT, UR4, UR16, URZ ;  /* 0x0000001004147290 */ /* 0x020fc8000ff1e0ff */
[----:B------:R-:W-:Y:S01]  /*0570*/  ULEA.HI.X.SX32 UR21, UR4, UR17, 0x1, UP0 ;  /* 0x0000001104157291 */ /* 0x000fe200080f0eff */
[----:B--2---:R-:W-:Y:S11]  /*0580*/  @P3 BRA `(.L_x_7) ;  /* 0x0000000000183947 */ /* 0x004ff60003800000 */
[----:B------:R-:W2:Y:S01]  /*0590*/  LDS R2, [UR8+0x8] ;  /* 0x00000808ff027984 */ /* 0x000ea20008000800 */
[----:B------:R-:W3:Y:S01]  /*05a0*/  LDC.64 R6, c[0x0][0x380] ;  /* 0x0000e000ff067b82 */ /* 0x000ee20000000a00 */
[----:B------:R-:W-:Y:S02]  /*05b0*/  IMAD.MOV.U32 R3, RZ, RZ, 0x70 ;  /* 0x00000070ff037424 */ /* 0x000fe400078e00ff */
[----:B---3--:R3:W-:Y:S03]  /*05c0*/  STS.64 [UR8], R6 ;  /* 0x00000006ff007988 */ /* 0x0087e60008000a08 */
[----:B--2---:R-:W-:-:S05]  /*05d0*/  LOP3.LUT R2, R2, 0x10, R3, 0xd8, !PT ;  /* 0x0000001002027812 */ /* 0x004fca00078ed803 */
[----:B------:R3:W-:Y:S02]  /*05e0*/  STS [UR8+0x8], R2 ;  /* 0x00000802ff007988 */ /* 0x0007e40008000808 */
.L_x_7:
[----:B------:R-:W-:Y:S05]  /*05f0*/  BSYNC.RECONVERGENT B0 ;  /* 0x0000000000007941 */ /* 0x000fea0003800200 */
.L_x_6:
[----:B------:R-:W-:Y:S04]  /*0600*/  BSSY.RECONVERGENT B0, `(.L_x_8) ;  /* 0x000000a000007945 */ /* 0x000fe80003800200 */
[----:B------:R-:W-:Y:S05]  /*0610*/  @P3 BRA `(.L_x_9) ;  /* 0x0000000000203947 */ /* 0x000fea0003800000 */
[----:B---3--:R-:W2:Y:S01]  /*0620*/  LDS R2, [UR8+0x34] ;  /* 0x00003408ff027984 */ /* 0x008ea20008000800 */
[----:B------:R-:W-:Y:S02]  /*0630*/  IMAD.MOV.U32 R3, RZ, RZ, 0x3f000000 ;  /* 0x3f000000ff037424 */ /* 0x000fe400078e00ff */
[----:B------:R-:W-:Y:S01]  /*0640*/  @!P3 IMAD.MOV.U32 R5, RZ, RZ, 0x7f ;  /* 0x0000007fff05b424 */ /* 0x000fe200078e00ff */
[----:B------:R-:W3:Y:S02]  /*0650*/  @!P3 LDS R6, [UR8+0x38] ;  /* 0x00003808ff06b984 */ /* 0x000ee40008000800 */
[----:B--2---:R-:W-:Y:S02]  /*0660*/  LOP3.LUT R2, R2, 0xff000000, R3, 0xb8, !PT ;  /* 0xff00000002027812 */ /* 0x004fe400078eb803 */
[----:B---3--:R-:W-:-:S03]  /*0670*/  @!P3 LOP3.LUT R3, R6, 0xff, R5, 0xb8, !PT ;  /* 0x000000ff0603b812 */ /* 0x008fc600078eb805 */
[----:B------:R2:W-:Y:S04]  /*0680*/  STS [UR8+0x34], R2 ;  /* 0x00003402ff007988 */ /* 0x0005e80008000808 */
[----:B------:R2:W-:Y:S02]  /*0690*/  @!P3 STS [UR8+0x38], R3 ;  /* 0x00003803ff00b988 */ /* 0x0005e40008000808 */
.L_x_9:
[----:B------:R-:W-:Y:S05]  /*06a0*/  BSYNC.RECONVERGENT B0 ;  /* 0x0000000000007941 */ /* 0x000fea0003800200 */
.L_x_8:
[----:B------:R-:W-:Y:S04]  /*06b0*/  BSSY.RECONVERGENT B0, `(.L_x_10) ;  /* 0x000000e000007945 */ /* 0x000fe80003800200 */
[----:B------:R-:W-:Y:S05]  /*06c0*/  @P3 BRA `(.L_x_11) ;  /* 0x0000000000303947 */ /* 0x000fea0003800000 */
[----:B--2---:R-:W2:Y:S01]  /*06d0*/  LDS R3, [UR8+0x34] ;  /* 0x00003408ff037984 */ /* 0x004ea20008000800 */
[----:B------:R-:W4:Y:S03]  /*06e0*/  LDC.64 R8, c[0x0][0x3a8] ;  /* 0x0000ea00ff087b82 */ /* 0x000f260000000a00 */
[----:B---3--:R-:W3:Y:S01]  /*06f0*/  LDS R2, [UR8+0x1c] ;  /* 0x00001c08ff027984 */ /* 0x008ee20008000800 */
[C---:B----4-:R-:W-:Y:S01]  /*0700*/  SHF.L.U64.HI R6, R8.reuse, 0x1, R9 ;  /* 0x0000000108067819 */ /* 0x050fe20000010209 */
[----:B------:R-:W-:-:S03]  /*0710*/  IMAD.SHL.U32 R5, R8, 0x2, RZ ;  /* 0x0000000208057824 */ /* 0x000fc600078e00ff */
[--C-:B------:R-:W-:Y:S02]  /*0720*/  SHF.R.U32.HI R7, RZ, 0x4, R6.reuse ;  /* 0x00000004ff077819 */ /* 0x100fe40000011606 */
[----:B------:R-:W-:-:S05]  /*0730*/  SHF.R.U64 R5, R5, 0x4, R6 ;  /* 0x0000000405057819 */ /* 0x000fca0000001206 */
[----:B------:R4:W-:Y:S01]  /*0740*/  STS [UR8+0xc], R5 ;  /* 0x00000c05ff007988 */ /* 0x0009e20008000808 */
[----:B--2---:R-:W-:Y:S02]  /*0750*/  LOP3.LUT R3, R3, 0x7, RZ, 0xb8, !PT ;  /* 0x0000000703037812 */ /* 0x004fe400078eb8ff */
[----:B---3--:R-:W-:-:S03]  /*0760*/  LOP3.LUT R2, R2, 0xf, R7, 0xb8, !PT ;  /* 0x0000000f02027812 */ /* 0x008fc600078eb807 */
[----:B------:R4:W-:Y:S04]  /*0770*/  STS [UR8+0x34], R3 ;  /* 0x00003403ff007988 */ /* 0x0009e80008000808 */
[----:B------:R4:W-:Y:S02]  /*0780*/  STS [UR8+0x1c], R2 ;  /* 0x00001c02ff007988 */ /* 0x0009e40008000808 */
.L_x_11:
[----:B------:R-:W-:Y:S05]  /*0790*/  BSYNC.RECONVERGENT B0 ;  /* 0x0000000000007941 */ /* 0x000fea0003800200 */
.L_x_10:
[----:B------:R-:W-:Y:S04]  /*07a0*/  BSSY.RECONVERGENT B1, `(.L_x_12) ;  /* 0x000001a000017945 */ /* 0x000fe80003800200 */
[----:B------:R-:W-:Y:S04]  /*07b0*/  BSSY.RELIABLE B0, `(.L_x_13) ;  /* 0x0000015000007945 */ /* 0x000fe80003800100 */
[----:B------:R-:W-:Y:S05]  /*07c0*/  @P3 BRA `(.L_x_14) ;  /* 0x0000000000203947 */ /* 0x000fea0003800000 */
[----:B--234-:R-:W2:Y:S02]  /*07d0*/  LDS R2, [UR8+0x34] ;  /* 0x00003408ff027984 */ /* 0x01cea40008000800 */
[----:B--2---:R-:W-:-:S05]  /*07e0*/  LOP3.LUT R2, R2, 0x38, RZ, 0xb8, !PT ;  /* 0x0000003802027812 */ /* 0x004fca00078eb8ff */
[----:B------:R2:W-:Y:S01]  /*07f0*/  STS [UR8+0x34], R2 ;  /* 0x00003402ff007988 */ /* 0x0005e20008000808 */
[----:B------:R-:W-:Y:S05]  /*0800*/  @P3 BRA `(.L_x_15) ;  /* 0x0000000000203947 */ /* 0x000fea0003800000 */
[----:B--2---:R-:W2:Y:S01]  /*0810*/  LDS R2, [UR8+0x8] ;  /* 0x00000808ff027984 */ /* 0x004ea20008000800 */
[----:B------:R-:W-:-:S05]  /*0820*/  IMAD.MOV.U32 R3, RZ, RZ, 0x780 ;  /* 0x00000780ff037424 */ /* 0x000fca00078e00ff */
[----:B--2---:R-:W-:-:S05]  /*0830*/  LOP3.LUT R2, R2, 0x300, R3, 0xd8, !PT ;  /* 0x0000030002027812 */ /* 0x004fca00078ed803 */
[----:B------:R5:W-:Y:S02]  /*0840*/  STS [UR8+0x8], R2 ;  /* 0x00000802ff007988 */ /* 0x000be40008000808 */
.L_x_14:
[----:B------:R-:W-:Y:S05]  /*0850*/  @P3 BRA `(.L_x_16) ;  /* 0x0000000000283947 */ /* 0x000fea0003800000 */
[----:B--2345:R-:W2:Y:S02]  /*0860*/  LDS R2, [UR8+0x8] ;  /* 0x00000808ff027984 */ /* 0x03cea40008000800 */
[----:B--2---:R-:W-:-:S05]  /*0870*/  LOP3.LUT R2, R2, 0x1800, RZ, 0xb8, !PT ;  /* 0x0000180002027812 */ /* 0x004fca00078eb8ff */
[----:B------:R3:W-:Y:S02]  /*0880*/  STS [UR8+0x8], R2 ;  /* 0x00000802ff007988 */ /* 0x0007e40008000808 */
.L_x_15:
[----:B------:R-:W-:Y:S05]  /*0890*/  @P3 BREAK.RELIABLE B0 ;  /* 0x0000000000003942 */ /* 0x000fea0003800100 */
[----:B------:R-:W-:Y:S05]  /*08a0*/  @P3 BRA `(.L_x_17) ;  /* 0x0000000000243947 */ /* 0x000fea0003800000 */
[----:B------:R-:W4:Y:S01]  /*08b0*/  LDS R3, [UR8+0x8] ;  /* 0x00000808ff037984 */ /* 0x000f220008000800 */
[----:B--23--:R-:W-:-:S05]  /*08c0*/  IMAD.MOV.U32 R2, RZ, RZ, 0x6000 ;  /* 0x00006000ff027424 */ /* 0x00cfca00078e00ff */
[----:B----4-:R-:W-:-:S04]  /*08d0*/  LOP3.LUT R2, R3, 0x6000, R2, 0xd8, !PT ;  /* 0x0000600003027812 */ /* 0x010fc800078ed802 */
[----:B------:R-:W-:-:S05]  /*08e0*/  LOP3.LUT R2, R2, 0x400000, RZ, 0xb8, !PT ;  /* 0x0040000002027812 */ /* 0x000fca00078eb8ff */
[----:B------:R2:W-:Y:S02]  /*08f0*/  STS [UR8+0x8], R2 ;  /* 0x00000802ff007988 */ /* 0x0005e40008000808 */
.L_x_16:
[----:B------:R-:W-:Y:S05]  /*0900*/  BSYNC.RELIABLE B0 ;  /* 0x0000000000007941 */ /* 0x000fea0003800100 */
.L_x_13:
[----:B--2345:R-:W2:Y:S02]  /*0910*/  @!P3 LDS R2, [UR8+0x8] ;  /* 0x00000808ff02b984 */ /* 0x03cea40008000800 */
[----:B--2---:R-:W-:-:S05]  /*0920*/  @!P3 LOP3.LUT R2, R2, 0x8000, RZ, 0xb8, !PT ;  /* 0x000080000202b812 */ /* 0x004fca00078eb8ff */
[----:B------:R4:W-:Y:S02]  /*0930*/  @!P3 STS [UR8+0x8], R2 ;  /* 0x00000802ff00b988 */ /* 0x0009e40008000808 */
.L_x_17:
[----:B------:R-:W-:Y:S05]  /*0940*/  BSYNC.RECONVERGENT B1 ;  /* 0x0000000000017941 */ /* 0x000fea0003800200 */
.L_x_12:
[----:B------:R-:W-:Y:S05]  /*0950*/  WARPSYNC.ALL ;  /* 0x0000000000007948 */ /* 0x000fea0003800000 */
[----:B------:R-:W-:Y:S01]  /*0960*/  NOP ;  /* 0x0000000000007918 */ /* 0x000fe20000000000 */
[----:B------:R-:W5:Y:S02]  /*0970*/  LDC R5, c[0x0][0x39c] ;  /* 0x0000e700ff057b82 */ /* 0x000f640000000800 */
[----:B-----5:R-:W-:Y:S01]  /*0980*/  VIADD R5, R5, 0xffffffff ;  /* 0xffffffff05057836 */ /* 0x020fe20000000000 */
[----:B------:R-:W-:Y:S06]  /*0990*/  @P0 BRA `(.L_x_18) ;  /* 0x0000000000300947 */ /* 0x000fec0003800000 */
[----:B--234-:R-:W2:Y:S01]  /*09a0*/  S2R R2, SR_LANEID ;  /* 0x0000000000027919 */ /* 0x01cea20000000000 */
[----:B------:R-:W-:Y:S05]  /*09b0*/  WARPSYNC.ALL ;  /* 0x0000000000007948 */ /* 0x000fea0003800000 */
[----:B------:R-:W-:Y:S01]  /*09c0*/  NOP ;  /* 0x0000000000007918 */ /* 0x000fe20000000000 */
[----:B--2---:R-:W-:-:S05]  /*09d0*/  IMAD.SHL.U32 R6, R2, 0x4, RZ ;  /* 0x0000000402067824 */ /* 0x004fca00078e00ff */
[----:B------:R-:W2:Y:S01]  /*09e0*/  LDS R7, [R6+UR8] ;  /* 0x0000000806077984 */ /* 0x000ea20008000800 */
[----:B------:R-:W-:-:S05]  /*09f0*/  IADD3 R2, P1, PT, R6, UR20, RZ ;  /* 0x0000001406027c10 */ /* 0x000fca000ff3e0ff */
[----:B------:R-:W-:-:S05]  /*0a00*/  IMAD.X R3, RZ, RZ, UR21, P1 ;  /* 0x00000015ff037e24 */ /* 0x000fca00088e06ff */
[----:B--2---:R5:W2:Y:S01]  /*0a10*/  ATOMG.E.EXCH.STRONG.GPU PT, RZ, [R2], R7 ;  /* 0x0000000702ff73a8 */ /* 0x004aa200041ee100 */
[----:B------:R-:W-:-:S04]  /*0a20*/  DEPBAR {5,4,3,2,1,0} ;  /* 0x0000003f0000791a */ /* 0x000fc80000000000 */
[----:B------:R-:W3:Y:S02]  /*0a30*/  CCTL.E.C.LDCU.IV.DEEP [UR20] ;  /* 0x0000000014007540 */ /* 0x000ee40009c08000 */
[----:B---3--:R5:W-:Y:S01]  /*0a40*/  UTMACCTL.IV [UR20] ;  /* 0x00000000140079b9 */ /* 0x008be20008000000 */
[----:B------:R-:W-:Y:S01]  /*0a50*/  NOP ;  /* 0x0000000000007918 */ /* 0x000fe20000000000 */
.L_x_18:
[----:B------:R-:W-:Y:S05]  /*0a60*/  @P0 BRA `(.L_x_19) ;  /* 0x00000000000c0947 */ /* 0x000fea0003800000 */
[----:B------:R0:W-:Y:S01]  /*0a70*/  UTMACMDFLUSH ;  /* 0x00000000000079b7 */ /* 0x0001e20000000000 */
[----:B------:R-:W-:Y:S05]  /*0a80*/  @P0 BRA `(.L_x_19) ;  /* 0x0000000000040947 */ /* 0x000fea0003800000 */
[----:B------:R-:W-:-:S04]  /*0a90*/  DEPBAR.LE SB0, 0x0 ;  /* 0x000080000000791a */ /* 0x000fc80000000000 */
.L_x_19:
[----:B------:R-:W-:Y:S05]  /*0aa0*/  WARPSYNC.ALL ;  /* 0x0000000000007948 */ /* 0x000fea0003800000 */
[----:B------:R-:W-:Y:S01]  /*0ab0*/  NOP ;  /* 0x0000000000007918 */ /* 0x000fe20000000000 */
[----:B--2---:R-:W-:Y:S06]  /*0ac0*/  BAR.SYNC.DEFER_BLOCKING 0x0 ;  /* 0x0000000000007b1d */ /* 0x004fec0000010000 */
[----:B------:R-:W-:Y:S02]  /*0ad0*/  BSSY.RECONVERGENT B1, `(.L_x_20) ;  /* 0x000000b000017945 */ /* 0x000fe40003800200 */
[----:B------:R-:W-:Y:S06]  /*0ae0*/  BAR.SYNC.DEFER_BLOCKING 0x0 ;  /* 0x0000000000007b1d */ /* 0x000fec0000010000 */
[----:B------:R2:W-:Y:S01]  /*0af0*/  @!P0 STS [R10], RZ ;  /* 0x000000ff0a008388 */ /* 0x0005e20000000800 */
[----:B------:R-:W-:Y:S01]  /*0b00*/  NOP ;  /* 0x0000000000007918 */ /* 0x000fe20000000000 */
[----:B------:R-:W-:Y:S05]  /*0b10*/  @P3 BRA `(.L_x_21) ;  /* 0x0000000000183947 */ /* 0x000fea0003800000 */
[----:B---345:R-:W3:Y:S01]  /*0b20*/  LDS R2, [UR8+0x8] ;  /* 0x00000808ff027984 */ /* 0x038ee20008000800 */
[----:B------:R-:W4:Y:S01]  /*0b30*/  LDC.64 R6, c[0x0][0x388] ;  /* 0x0000e200ff067b82 */ /* 0x000f220000000a00 */
[----:B------:R-:W-:Y:S02]  /*0b40*/  IMAD.MOV.U32 R3, RZ, RZ, 0x70 ;  /* 0x00000070ff037424 */ /* 0x000fe400078e00ff */
[----:B----4-:R4:W-:Y:S03]  /*0b50*/  STS.64 [UR8], R6 ;  /* 0x00000006ff007988 */ /* 0x0109e60008000a08 */
[----:B---3--:R-:W-:-:S05]  /*0b60*/  LOP3.LUT R2, R2, 0x10, R3, 0xd8, !PT ;  /* 0x0000001002027812 */ /* 0x008fca00078ed803 */
[----:B------:R4:W-:Y:S02]  /*0b70*/  STS [UR8+0x8], R2 ;  /* 0x00000802ff007988 */ /* 0x0009e40008000808 */
.L_x_21:
[----:B-----5:R-:W-:Y:S05]  /*0b80*/  BSYNC.RECONVERGENT B1 ;  /* 0x0000000000017941 */ /* 0x020fea0003800200 */
.L_x_20:
[----:B------:R-:W-:Y:S04]  /*0b90*/  BSSY.RECONVERGENT B1, `(.L_x_22) ;  /* 0x000000a000017945 */ /* 0x000fe80003800200 */
[----:B------:R-:W-:Y:S05]  /*0ba0*/  @P3 BRA `(.L_x_23) ;  /* 0x0000000000203947 */ /* 0x000fea0003800000 */
[----:B---34-:R-:W3:Y:S01]  /*0bb0*/  LDS R2, [UR8+0x34] ;  /* 0x00003408ff027984 */ /* 0x018ee20008000800 */
[----:B------:R-:W-:Y:S02]  /*0bc0*/  IMAD.MOV.U32 R7, RZ, RZ, 0x3f000000 ;  /* 0x3f000000ff077424 */ /* 0x000fe400078e00ff */
[----:B------:R-:W-:Y:S01]  /*0bd0*/  @!P3 IMAD.MOV.U32 R3, RZ, RZ, 0x3f ;  /* 0x0000003fff03b424 */ /* 0x000fe200078e00ff */
[----:B------:R-:W4:Y:S02]  /*0be0*/  @!P3 LDS R6, [UR8+0x38] ;  /* 0x00003808ff06b984 */ /* 0x000f240008000800 */
[----:B---3--:R-:W-:Y:S02]  /*0bf0*/  LOP3.LUT R2, R2, 0xff000000, R7, 0xb8, !PT ;  /* 0xff00000002027812 */ /* 0x008fe400078eb807 */
[----:B----4-:R-:W-:-:S03]  /*0c00*/  @!P3 LOP3.LUT R3, R6, 0xff, R3, 0xb8, !PT ;  /* 0x000000ff0603b812 */ /* 0x010fc600078eb803 */
[----:B------:R5:W-:Y:S04]  /*0c10*/  STS [UR8+0x34], R2 ;  /* 0x00003402ff007988 */ /* 0x000be80008000808 */
[----:B------:R5:W-:Y:S02]  /*0c20*/  @!P3 STS [UR8+0x38], R3 ;  /* 0x00003803ff00b988 */ /* 0x000be40008000808 */
.L_x_23:
[----:B------:R-:W-:Y:S05]  /*0c30*/  BSYNC.RECONVERGENT B1 ;  /* 0x0000000000017941 */ /* 0x000fea0003800200 */
.L_x_22:
[----:B------:R-:W-:Y:S04]  /*0c40*/  BSSY.RECONVERGENT B1, `(.L_x_24) ;  /* 0x0000004000017945 */ /* 0x000fe80003800200 */
[----:B------:R-:W-:Y:S05]  /*0c50*/  @P3 BRA `(.L_x_25) ;  /* 0x0000000000083947 */ /* 0x000fea0003800000 */
[----:B------:R2:W-:Y:S04]  /*0c60*/  STS [UR8+0x24], R11 ;  /* 0x0000240bff007988 */ /* 0x0005e80008000808 */
[----:B------:R2:W-:Y:S02]  /*0c70*/  STS [UR8+0x20], R5 ;  /* 0x00002005ff007988 */ /* 0x0005e40008000808 */
.L_x_25:
[----:B------:R-:W-:Y:S05]  /*0c80*/  BSYNC.RECONVERGENT B1 ;  /* 0x0000000000017941 */ /* 0x000fea0003800200 */
.L_x_24:
[----:B------:R-:W-:Y:S04]  /*0c90*/  BSSY.RECONVERGENT B1, `(.L_x_26) ;  /* 0x000000e000017945 */ /* 0x000fe80003800200 */
[----:B------:R-:W-:Y:S05]  /*0ca0*/  @P3 BRA `(.L_x_27) ;  /* 0x0000000000303947 */ /* 0x000fea0003800000 */
[----:B-----5:R-:W5:Y:S01]  /*0cb0*/  LDS R3, [UR8+0x34] ;  /* 0x00003408ff037984 */ /* 0x020f620008000800 */
[----:B----4-:R-:W4:Y:S03]  /*0cc0*/  LDC.64 R6, c[0x0][0x3b0] ;  /* 0x0000ec00ff067b82 */ /* 0x010f260000000a00 */
[----:B---3--:R-:W3:Y:S01]  /*0cd0*/  LDS R2, [UR8+0x1c] ;  /* 0x00001c08ff027984 */ /* 0x008ee20008000800 */
[C---:B----4-:R-:W-:Y:S01]  /*0ce0*/  SHF.L.U64.HI R7, R6.reuse, 0x1, R7 ;  /* 0x0000000106077819 */ /* 0x050fe20000010207 */
[----:B------:R-:W-:-:S03]  /*0cf0*/  IMAD.SHL.U32 R6, R6, 0x2, RZ ;  /* 0x0000000206067824 */ /* 0x000fc600078e00ff */
[--C-:B------:R-:W-:Y:S02]  /*0d00*/  SHF.R.U32.HI R9, RZ, 0x4, R7.reuse ;  /* 0x00000004ff097819 */ /* 0x100fe40000011607 */
[----:B------:R-:W-:-:S05]  /*0d10*/  SHF.R.U64 R6, R6, 0x4, R7 ;  /* 0x0000000406067819 */ /* 0x000fca0000001207 */
[----:B------:R4:W-:Y:S01]  /*0d20*/  STS [UR8+0xc], R6 ;  /* 0x00000c06ff007988 */ /* 0x0009e20008000808 */
[----:B-----5:R-:W-:Y:S02]  /*0d30*/  LOP3.LUT R3, R3, 0x7, RZ, 0xb8, !PT ;  /* 0x0000000703037812 */ /* 0x020fe400078eb8ff */
[----:B---3--:R-:W-:-:S03]  /*0d40*/  LOP3.LUT R2, R2, 0xf, R9, 0xb8, !PT ;  /* 0x0000000f02027812 */ /* 0x008fc600078eb809 */
[----:B------:R4:W-:Y:S04]  /*0d50*/  STS [UR8+0x34], R3 ;  /* 0x00003403ff007988 */ /* 0x0009e80008000808 */
[----:B------:R4:W-:Y:S02]  /*0d60*/  STS [UR8+0x1c], R2 ;  /* 0x00001c02ff007988 */ /* 0x0009e40008000808 */
.L_x_27:
[----:B------:R-:W-:Y:S05]  /*0d70*/  BSYNC.RECONVERGENT B1 ;  /* 0x0000000000017941 */ /* 0x000fea0003800200 */
.L_x_26:
[----:B------:R-:W-:Y:S04]  /*0d80*/  BSSY.RECONVERGENT B2, `(.L_x_28) ;  /* 0x000001a000027945 */ /* 0x000fe80003800200 */
[----:B------:R-:W-:Y:S04]  /*0d90*/  BSSY.RELIABLE B1, `(.L_x_29) ;  /* 0x0000015000017945 */ /* 0x000fe80003800100 */
[----:B------:R-:W-:Y:S05]  /*0da0*/  @P3 BRA `(.L_x_30) ;  /* 0x0000000000203947 */ /* 0x000fea0003800000 */
[----:B---345:R-:W3:Y:S02]  /*0db0*/  LDS R2, [UR8+0x34] ;  /* 0x00003408ff027984 */ /* 0x038ee40008000800 */
[----:B---3--:R-:W-:-:S05]  /*0dc0*/  LOP3.LUT R2, R2, 0x38, RZ, 0xb8, !PT ;  /* 0x0000003802027812 */ /* 0x008fca00078eb8ff */
[----:B------:R3:W-:Y:S01]  /*0dd0*/  STS [UR8+0x34], R2 ;  /* 0x00003402ff007988 */ /* 0x0007e20008000808 */
[----:B------:R-:W-:Y:S05]  /*0de0*/  @P3 BRA `(.L_x_31) ;  /* 0x0000000000203947 */ /* 0x000fea0003800000 */
[----:B---3--:R-:W3:Y:S01]  /*0df0*/  LDS R2, [UR8+0x8] ;  /* 0x00000808ff027984 */ /* 0x008ee20008000800 */
[----:B------:R-:W-:-:S05]  /*0e00*/  IMAD.MOV.U32 R3, RZ, RZ, 0x780 ;  /* 0x00000780ff037424 */ /* 0x000fca00078e00ff */
[----:B---3--:R-:W-:-:S05]  /*0e10*/  LOP3.LUT R2, R2, 0x300, R3, 0xd8, !PT ;  /* 0x0000030002027812 */ /* 0x008fca00078ed803 */
[----:B------:R3:W-:Y:S02]  /*0e20*/  STS [UR8+0x8], R2 ;  /* 0x00000802ff007988 */ /* 0x0007e40008000808 */
.L_x_30:
[----:B------:R-:W-:Y:S05]  /*0e30*/  @P3 BRA `(.L_x_32) ;  /* 0x0000000000283947 */ /* 0x000fea0003800000 */
[----:B---345:R-:W3:Y:S02]  /*0e40*/  LDS R2, [UR8+0x8] ;  /* 0x00000808ff027984 */ /* 0x038ee40008000800 */
[----:B---3--:R-:W-:-:S05]  /*0e50*/  LOP3.LUT R2, R2, 0x1800, RZ, 0xb8, !PT ;  /* 0x0000180002027812 */ /* 0x008fca00078eb8ff */
[----:B------:R4:W-:Y:S02]  /*0e60*/  STS [UR8+0x8], R2 ;  /* 0x00000802ff007988 */ /* 0x0009e40008000808 */
.L_x_31:
[----:B------:R-:W-:Y:S05]  /*0e70*/  @P3 BREAK.RELIABLE B1 ;  /* 0x0000000000013942 */ /* 0x000fea0003800100 */
[----:B------:R-:W-:Y:S05]  /*0e80*/  @P3 BRA `(.L_x_33) ;  /* 0x0000000000243947 */ /* 0x000fea0003800000 */
[----:B---34-:R-:W3:Y:S01]  /*0e90*/  LDS R2, [UR8+0x8] ;  /* 0x00000808ff027984 */ /* 0x018ee20008000800 */
[----:B------:R-:W-:-:S05]  /*0ea0*/  IMAD.MOV.U32 R3, RZ, RZ, 0x6000 ;  /* 0x00006000ff037424 */ /* 0x000fca00078e00ff */
[----:B---3--:R-:W-:-:S04]  /*0eb0*/  LOP3.LUT R2, R2, 0x6000, R3, 0xd8, !PT ;  /* 0x0000600002027812 */ /* 0x008fc800078ed803 */
[----:B------:R-:W-:-:S05]  /*0ec0*/  LOP3.LUT R2, R2, 0x400000, RZ, 0xb8, !PT ;  /* 0x0040000002027812 */ /* 0x000fca00078eb8ff */
[----:B------:R3:W-:Y:S02]  /*0ed0*/  STS [UR8+0x8], R2 ;  /* 0x00000802ff007988 */ /* 0x0007e40008000808 */
.L_x_32:
[----:B------:R-:W-:Y:S05]  /*0ee0*/  BSYNC.RELIABLE B1 ;  /* 0x0000000000017941 */ /* 0x000fea0003800100 */
.L_x_29:
[----:B---345:R-:W3:Y:S02]  /*0ef0*/  @!P3 LDS R2, [UR8+0x8] ;  /* 0x00000808ff02b984 */ /* 0x038ee40008000800 */
[----:B---3--:R-:W-:-:S05]  /*0f00*/  @!P3 LOP3.LUT R2, R2, 0x8000, RZ, 0xb8, !PT ;  /* 0x000080000202b812 */ /* 0x008fca00078eb8ff */
[----:B------:R5:W-:Y:S02]  /*0f10*/  @!P3 STS [UR8+0x8], R2 ;  /* 0x00000802ff00b988 */ /* 0x000be40008000808 */
.L_x_33:
[----:B------:R-:W-:Y:S05]  /*0f20*/  BSYNC.RECONVERGENT B2 ;  /* 0x0000000000027941 */ /* 0x000fea0003800200 */
.L_x_28:
[----:B------:R-:W-:Y:S05]  /*0f30*/  WARPSYNC.ALL ;  /* 0x0000000000007948 */ /* 0x000fea0003800000 */
[----:B------:R-:W-:Y:S01]  /*0f40*/  NOP ;  /* 0x0000000000007918 */ /* 0x000fe20000000000 */
[----:B------:R-:W-:-:S04]  /*0f50*/  UIADD3 UR5, UPT, UPT, UR4, 0x80, URZ ;  /* 0x0000008004057890 */ /* 0x000fc8000fffe0ff */
[----:B------:R-:W-:-:S04]  /*0f60*/  UIADD3 UR22, UP0, UPT, UR5, UR16, URZ ;  /* 0x0000001005167290 */ /* 0x000fc8000ff1e0ff */
[----:B------:R-:W-:Y:S01]  /*0f70*/  ULEA.HI.X.SX32 UR23, UR5, UR17, 0x1, UP0 ;  /* 0x0000001105177291 */ /* 0x000fe200080f0eff */
[----:B------:R-:W-:Y:S11]  /*0f80*/  @P0 BRA `(.L_x_34) ;  /* 0x0000000000300947 */ /* 0x000ff60003800000 */
[----:B---345:R-:W3:Y:S01]  /*0f90*/  S2R R2, SR_LANEID ;  /* 0x0000000000027919 */ /* 0x038ee20000000000 */
[----:B------:R-:W-:Y:S05]  /*0fa0*/  WARPSYNC.ALL ;  /* 0x0000000000007948 */ /* 0x000fea0003800000 */
[----:B------:R-:W-:Y:S01]  /*0fb0*/  NOP ;  /* 0x0000000000007918 */ /* 0x000fe20000000000 */
[----:B---3--:R-:W-:-:S05]  /*0fc0*/  IMAD.SHL.U32 R6, R2, 0x4, RZ ;  /* 0x0000000402067824 */ /* 0x008fca00078e00ff */
[----:B------:R-:W3:Y:S01]  /*0fd0*/  LDS R7, [R6+UR8] ;  /* 0x0000000806077984 */ /* 0x000ee20008000800 */
[----:B------:R-:W-:-:S05]  /*0fe0*/  IADD3 R2, P1, PT, R6, UR22, RZ ;  /* 0x0000001606027c10 */ /* 0x000fca000ff3e0ff */
[----:B------:R-:W-:-:S05]  /*0ff0*/  IMAD.X R3, RZ, RZ, UR23, P1 ;  /* 0x00000017ff037e24 */ /* 0x000fca00088e06ff */
[----:B---3--:R3:W4:Y:S01]  /*1000*/  ATOMG.E.EXCH.STRONG.GPU PT, RZ, [R2], R7 ;  /* 0x0000000702ff73a8 */ /* 0x00872200041ee100 */
[----:B------:R-:W-:-:S04]  /*1010*/  DEPBAR {5,4,3,2,1,0} ;  /* 0x0000003f0000791a */ /* 0x000fc80000000000 */
[----:B------:R-:W5:Y:S02]  /*1020*/  CCTL.E.C.LDCU.IV.DEEP [UR22] ;  /* 0x0000000016007540 */ /* 0x000f640009c08000 */
[----:B-----5:R3:W-:Y:S01]  /*1030*/  UTMACCTL.IV [UR22] ;  /* 0x00000000160079b9 */ /* 0x0207e20008000000 */
[----:B------:R-:W-:Y:S01]  /*1040*/  NOP ;  /* 0x0000000000007918 */ /* 0x000fe20000000000 */
.L_x_34:
[----:B------:R-:W-:Y:S05]  /*1050*/  @P0 BRA `(.L_x_35) ;  /* 0x00000000000c0947 */ /* 0x000fea0003800000 */
[----:B------:R0:W-:Y:S01]  /*1060*/  UTMACMDFLUSH ;  /* 0x00000000000079b7 */ /* 0x0001e20000000000 */
[----:B------:R-:W-:Y:S05]  /*1070*/  @P0 BRA `(.L_x_35) ;  /* 0x0000000000040947 */ /* 0x000fea0003800000 */
[----:B------:R-:W-:-:S04]  /*1080*/  DEPBAR.LE SB0, 0x0 ;  /* 0x000080000000791a */ /* 0x000fc80000000000 */
.L_x_35:
[----:B------:R-:W-:Y:S05]  /*1090*/  WARPSYNC.ALL ;  /* 0x0000000000007948 */ /* 0x000fea0003800000 */
[----:B------:R-:W-:Y:S01]  /*10a0*/  NOP ;  /* 0x0000000000007918 */ /* 0x000fe20000000000 */
[----:B----4-:R-:W-:Y:S06]  /*10b0*/  BAR.SYNC.DEFER_BLOCKING 0x0 ;  /* 0x0000000000007b1d */ /* 0x010fec0000010000 */
[----:B------:R-:W-:Y:S02]  /*10c0*/  BSSY.RECONVERGENT B2, `(.L_x_36) ;  /* 0x000000b000027945 */ /* 0x000fe40003800200 */
[----:B------:R-:W-:Y:S06]  /*10d0*/  BAR.SYNC.DEFER_BLOCKING 0x0 ;  /* 0x0000000000007b1d */ /* 0x000fec0000010000 */
[----:B------:R4:W-:Y:S01]  /*10e0*/  @!P0 STS [R10], RZ ;  /* 0x000000ff0a008388 */ /* 0x0009e20000000800 */
[----:B------:R-:W-:Y:S01]  /*10f0*/  NOP ;  /* 0x0000000000007918 */ /* 0x000fe20000000000 */
[----:B------:R-:W-:Y:S05]  /*1100*/  @P3 BRA `(.L_x_37) ;  /* 0x0000000000183947 */ /* 0x000fea0003800000 */
[----:B---3-5:R-:W3:Y:S01]  /*1110*/  LDS R2, [UR8+0x8] ;  /* 0x00000808ff027984 */ /* 0x028ee20008000800 */
[----:B------:R-:W5:Y:S01]  /*1120*/  LDC.64 R6, c[0x0][0x390] ;  /* 0x0000e400ff067b82 */ /* 0x000f620000000a00 */
[----:B------:R-:W-:Y:S02]  /*1130*/  IMAD.MOV.U32 R3, RZ, RZ, 0x70 ;  /* 0x00000070ff037424 */ /* 0x000fe400078e00ff */
[----:B-----5:R5:W-:Y:S03]  /*1140*/  STS.64 [UR8], R6 ;  /* 0x00000006ff007988 */ /* 0x020be60008000a08 */
[----:B---3--:R-:W-:-:S05]  /*1150*/  LOP3.LUT R2, R2, 0x10, R3, 0xd8, !PT ;  /* 0x0000001002027812 */ /* 0x008fca00078ed803 */
[----:B------:R5:W-:Y:S02]  /*1160*/  STS [UR8+0x8], R2 ;  /* 0x00000802ff007988 */ /* 0x000be40008000808 */
.L_x_37:
[----:B---3--:R-:W-:Y:S05]  /*1170*/  BSYNC.RECONVERGENT B2 ;  /* 0x0000000000027941 */ /* 0x008fea0003800200 */
.L_x_36:
[----:B------:R-:W-:Y:S04]  /*1180*/  BSSY.RECONVERGENT B3, `(.L_x_38) ;  /* 0x0000011000037945 */ /* 0x000fe80003800200 */
[----:B------:R-:W-:Y:S04]  /*1190*/  BSSY.RELIABLE B2, `(.L_x_39) ;  /* 0x000000e000027945 */ /* 0x000fe80003800100 */
[----:B------:R-:W-:Y:S05]  /*11a0*/  @P3 BRA `(.L_x_40) ;  /* 0x0000000000243947 */ /* 0x000fea0003800000 */
[----:B-----5:R-:W3:Y:S01]  /*11b0*/  LDS R2, [UR8+0x34] ;  /* 0x00003408ff027984 */ /* 0x020ee20008000800 */
[----:B------:R-:W-:-:S05]  /*11c0*/  IMAD.MOV.U32 R3, RZ, RZ, 0x3f000000 ;  /* 0x3f000000ff037424 */ /* 0x000fca00078e00ff */
[----:B---3--:R-:W-:-:S05]  /*11d0*/  LOP3.LUT R2, R2, 0xff000000, R3, 0xb8, !PT ;  /* 0xff00000002027812 */ /* 0x008fca00078eb803 */
[----:B------:R3:W-:Y:S01]  /*11e0*/  STS [UR8+0x34], R2 ;  /* 0x00003402ff007988 */ /* 0x0007e20008000808 */
[----:B------:R-:W-:Y:S05]  /*11f0*/  @P3 BRA `(.L_x_41) ;  /* 0x00000000001c3947 */ /* 0x000fea0003800000 */
[----:B---3--:R-:W3:Y:S01]  /*1200*/  LDS R2, [UR8+0x38] ;  /* 0x00003808ff027984 */ /* 0x008ee20008000800 */
[----:B------:R-:W-:-:S05]  /*1210*/  IMAD.MOV.U32 R3, RZ, RZ, 0x7f ;  /* 0x0000007fff037424 */ /* 0x000fca00078e00ff */
[----:B---3--:R-:W-:-:S05]  /*1220*/  LOP3.LUT R2, R2, 0xff, R3, 0xb8, !PT ;  /* 0x000000ff02027812 */ /* 0x008fca00078eb803 */
[----:B------:R3:W-:Y:S02]  /*1230*/  STS [UR8+0x38], R2 ;  /* 0x00003802ff007988 */ /* 0x0007e40008000808 */
.L_x_40:
[----:B------:R-:W-:Y:S05]  /*1240*/  @P3 BREAK.RELIABLE B2 ;  /* 0x0000000000023942 */ /* 0x000fea0003800100 */
[----:B------:R-:W-:Y:S05]  /*1250*/  @P3 BRA `(.L_x_42) ;  /* 0x00000000000c3947 */ /* 0x000fea0003800000 */
[----:B------:R2:W-:Y:S02]  /*1260*/  STS [UR8+0x20], R5 ;  /* 0x00002005ff007988 */ /* 0x0005e40008000808 */
.L_x_41:
[----:B------:R-:W-:Y:S05]  /*1270*/  BSYNC.RELIABLE B2 ;  /* 0x0000000000027941 */ /* 0x000fea0003800100 */
.L_x_39:
[----:B------:R2:W-:Y:S02]  /*1280*/  @!P3 STS [UR8+0x24], R4 ;  /* 0x00002404ff00b988 */ /* 0x0005e40008000808 */
.L_x_42:
[----:B------:R-:W-:Y:S05]  /*1290*/  BSYNC.RECONVERGENT B3 ;  /* 0x0000000000037941 */ /* 0x000fea0003800200 */
.L_x_38:
[----:B------:R-:W-:Y:S05]  /*12a0*/  WARPSYNC.ALL ;  /* 0x0000000000007948 */ /* 0x000fea0003800000 */
[----:B------:R-:W-:Y:S01]  /*12b0*/  NOP ;  /* 0x0000000000007918 */ /* 0x000fe20000000000 */
[----:B------:R-:W-:Y:S04]  /*12c0*/  BSSY.RECONVERGENT B3, `(.L_x_43) ;  /* 0x000000e000037945 */ /* 0x000fe80003800200 */
[----:B------:R-:W-:Y:S05]  /*12d0*/  @P3 BRA `(.L_x_44) ;  /* 0x0000000000303947 */ /* 0x000fea0003800000 */
[----:B------:R-:W2:Y:S02]  /*12e0*/  LDS R3, [UR8+0x34] ;  /* 0x00003408ff037984 */ /* 0x000ea40008000800 */
[----:B--2---:R-:W2:Y:S02]  /*12f0*/  LDC.64 R4, c[0x0][0x3b8] ;  /* 0x0000ee00ff047b82 */ /* 0x004ea40000000a00 */
[----:B---3-5:R-:W3:Y:S01]  /*1300*/  LDS R2, [UR8+0x1c] ;  /* 0x00001c08ff027984 */ /* 0x028ee20008000800 */
[C---:B--2---:R-:W-:Y:S01]  /*1310*/  SHF.L.U64.HI R5, R4.reuse, 0x1, R5 ;  /* 0x0000000104057819 */ /* 0x044fe20000010205 */
[----:B------:R-:W-:-:S03]  /*1320*/  IMAD.SHL.U32 R4, R4, 0x2, RZ ;  /* 0x0000000204047824 */ /* 0x000fc600078e00ff */
[--C-:B------:R-:W-:Y:S02]  /*1330*/  SHF.R.U32.HI R7, RZ, 0x4, R5.reuse ;  /* 0x00000004ff077819 */ /* 0x100fe40000011605 */
[----:B------:R-:W-:-:S05]  /*1340*/  SHF.R.U64 R4, R4, 0x4, R5 ;  /* 0x0000000404047819 */ /* 0x000fca0000001205 */
[----:B------:R2:W-:Y:S01]  /*1350*/  STS [UR8+0xc], R4 ;  /* 0x00000c04ff007988 */ /* 0x0005e20008000808 */
[----:B------:R-:W-:Y:S02]  /*1360*/  LOP3.LUT R3, R3, 0x7, RZ, 0xb8, !PT ;  /* 0x0000000703037812 */ /* 0x000fe400078eb8ff */
[----:B---3--:R-:W-:-:S03]  /*1370*/  LOP3.LUT R2, R2, 0xf, R7, 0xb8, !PT ;  /* 0x0000000f02027812 */ /* 0x008fc600078eb807 */
[----:B------:R2:W-:Y:S04]  /*1380*/  STS [UR8+0x34], R3 ;  /* 0x00003403ff007988 */ /* 0x0005e80008000808 */
[----:B------:R2:W-:Y:S02]  /*1390*/  STS [UR8+0x1c], R2 ;  /* 0x00001c02ff007988 */ /* 0x0005e40008000808 */
.L_x_44:
[----:B------:R-:W-:Y:S05]  /*13a0*/  BSYNC.RECONVERGENT B3 ;  /* 0x0000000000037941 */ /* 0x000fea0003800200 */
.L_x_43:
[----:B------:R-:W-:Y:S04]  /*13b0*/  BSSY.RECONVERGENT B4, `(.L_x_45) ;  /* 0x000001a000047945 */ /* 0x000fe80003800200 */
[----:B------:R-:W-:Y:S04]  /*13c0*/  BSSY.RELIABLE B3, `(.L_x_46) ;  /* 0x0000015000037945 */ /* 0x000fe80003800100 */
[----:B------:R-:W-:Y:S05]  /*13d0*/  @P3 BRA `(.L_x_47) ;  /* 0x0000000000203947 */ /* 0x000fea0003800000 */
[----:B--23-5:R-:W2:Y:S02]  /*13e0*/  LDS R2, [UR8+0x34] ;  /* 0x00003408ff027984 */ /* 0x02cea40008000800 */
[----:B--2---:R-:W-:-:S05]  /*13f0*/  LOP3.LUT R2, R2, 0x38, RZ, 0xb8, !PT ;  /* 0x0000003802027812 */ /* 0x004fca00078eb8ff */
[----:B------:R2:W-:Y:S01]  /*1400*/  STS [UR8+0x34], R2 ;  /* 0x00003402ff007988 */ /* 0x0005e20008000808 */
[----:B------:R-:W-:Y:S05]  /*1410*/  @P3 BRA `(.L_x_48) ;  /* 0x0000000000203947 */ /* 0x000fea0003800000 */
[----:B--2---:R-:W2:Y:S01]  /*1420*/  LDS R2, [UR8+0x8] ;  /* 0x00000808ff027984 */ /* 0x004ea20008000800 */
[----:B------:R-:W-:-:S05]  /*1430*/  IMAD.MOV.U32 R3, RZ, RZ, 0x780 ;  /* 0x00000780ff037424 */ /* 0x000fca00078e00ff */
[----:B--2---:R-:W-:-:S05]  /*1440*/  LOP3.LUT R2, R2, 0x300, R3, 0xd8, !PT ;  /* 0x0000030002027812 */ /* 0x004fca00078ed803 */
[----:B------:R2:W-:Y:S02]  /*1450*/  STS [UR8+0x8], R2 ;  /* 0x00000802ff007988 */ /* 0x0005e40008000808 */
.L_x_47:
[----:B------:R-:W-:Y:S05]  /*1460*/  @P3 BRA `(.L_x_49) ;  /* 0x0000000000283947 */ /* 0x000fea0003800000 */
[----:B--23-5:R-:W2:Y:S02]  /*1470*/  LDS R2, [UR8+0x8] ;  /* 0x00000808ff027984 */ /* 0x02cea40008000800 */
[----:B--2---:R-:W-:-:S05]  /*1480*/  LOP3.LUT R2, R2, 0x1800, RZ, 0xb8, !PT ;  /* 0x0000180002027812 */ /* 0x004fca00078eb8ff */
[----:B------:R3:W-:Y:S02]  /*1490*/  STS [UR8+0x8], R2 ;  /* 0x00000802ff007988 */ /* 0x0007e40008000808 */
.L_x_48:
[----:B------:R-:W-:Y:S05]  /*14a0*/  @P3 BREAK.RELIABLE B3 ;  /* 0x0000000000033942 */ /* 0x000fea0003800100 */
[----:B------:R-:W-:Y:S05]  /*14b0*/  @P3 BRA `(.L_x_50) ;  /* 0x0000000000243947 */ /* 0x000fea0003800000 */
[----:B--23--:R-:W2:Y:S01]  /*14c0*/  LDS R2, [UR8+0x8] ;  /* 0x00000808ff027984 */ /* 0x00cea20008000800 */
[----:B------:R-:W-:-:S05]  /*14d0*/  IMAD.MOV.U32 R3, RZ, RZ, 0x6000 ;  /* 0x00006000ff037424 */ /* 0x000fca00078e00ff */
[----:B--2---:R-:W-:-:S04]  /*14e0*/  LOP3.LUT R2, R2, 0x6000, R3, 0xd8, !PT ;  /* 0x0000600002027812 */ /* 0x004fc800078ed803 */
[----:B------:R-:W-:-:S05]  /*14f0*/  LOP3.LUT R2, R2, 0x400000, RZ, 0xb8, !PT ;  /* 0x0040000002027812 */ /* 0x000fca00078eb8ff */
[----:B------:R2:W-:Y:S02]  /*1500*/  STS [UR8+0x8], R2 ;  /* 0x00000802ff007988 */ /* 0x0005e40008000808 */
.L_x_49:
[----:B------:R-:W-:Y:S05]  /*1510*/  BSYNC.RELIABLE B3 ;  /* 0x0000000000037941 */ /* 0x000fea0003800100 */
.L_x_46:
[----:B--23-5:R-:W2:Y:S02]  /*1520*/  @!P3 LDS R2, [UR8+0x8] ;  /* 0x00000808ff02b984 */ /* 0x02cea40008000800 */
[----:B--2---:R-:W-:-:S05]  /*1530*/  @!P3 LOP3.LUT R2, R2, 0x8000, RZ, 0xb8, !PT ;  /* 0x000080000202b812 */ /* 0x004fca00078eb8ff */
[----:B------:R5:W-:Y:S02]  /*1540*/  @!P3 STS [UR8+0x8], R2 ;  /* 0x00000802ff00b988 */ /* 0x000be40008000808 */
.L_x_50:
[----:B------:R-:W-:Y:S05]  /*1550*/  BSYNC.RECONVERGENT B4 ;  /* 0x0000000000047941 */ /* 0x000fea0003800200 */
.L_x_45:
[----:B------:R-:W-:Y:S05]  /*1560*/  WARPSYNC.ALL ;  /* 0x0000000000007948 */ /* 0x000fea0003800000 */
[----:B------:R-:W-:Y:S01]  /*1570*/  NOP ;  /* 0x0000000000007918 */ /* 0x000fe20000000000 */
[----:B------:R-:W-:-:S04]  /*1580*/  UIADD3 UR4, UPT, UPT, UR4, 0x100, URZ ;  /* 0x0000010004047890 */ /* 0x000fc8000fffe0ff */
[----:B------:R-:W-:-:S04]  /*1590*/  UIADD3 UR16, UP0, UPT, UR4, UR16, URZ ;  /* 0x0000001004107290 */ /* 0x000fc8000ff1e0ff */
[----:B------:R-:W-:Y:S01]  /*15a0*/  ULEA.HI.X.SX32 UR17, UR4, UR17, 0x1, UP0 ;  /* 0x0000001104117291 */ /* 0x000fe200080f0eff */
[----:B------:R-:W-:Y:S11]  /*15b0*/  @P0 BRA `(.L_x_51) ;  /* 0x0000000000300947 */ /* 0x000ff60003800000 */
[----:B--23-5:R-:W2:Y:S01]  /*15c0*/  S2R R2, SR_LANEID ;  /* 0x0000000000027919 */ /* 0x02cea20000000000 */
[----:B------:R-:W-:Y:S05]  /*15d0*/  WARPSYNC.ALL ;  /* 0x0000000000007948 */ /* 0x000fea0003800000 */
[----:B------:R-:W-:Y:S01]  /*15e0*/  NOP ;  /* 0x0000000000007918 */ /* 0x000fe20000000000 */
[----:B--2---:R-:W-:-:S05]  /*15f0*/  IMAD.SHL.U32 R4, R2, 0x4, RZ ;  /* 0x0000000402047824 */ /* 0x004fca00078e00ff */
[----:B------:R-:W2:Y:S01]  /*1600*/  LDS R5, [R4+UR8] ;  /* 0x0000000804057984 */ /* 0x000ea20008000800 */
[----:B------:R-:W-:-:S05]  /*1610*/  IADD3 R2, P1, PT, R4, UR16, RZ ;  /* 0x0000001004027c10 */ /* 0x000fca000ff3e0ff */
[----:B------:R-:W-:-:S05]  /*1620*/  IMAD.X R3, RZ, RZ, UR17, P1 ;  /* 0x00000011ff037e24 */ /* 0x000fca00088e06ff */
[----:B--2---:R2:W3:Y:S01]  /*1630*/  ATOMG.E.EXCH.STRONG.GPU PT, RZ, [R2], R5 ;  /* 0x0000000502ff73a8 */ /* 0x0044e200041ee100 */
[----:B------:R-:W-:-:S04]  /*1640*/  DEPBAR {5,4,3,2,1,0} ;  /* 0x0000003f0000791a */ /* 0x000fc80000000000 */
[----:B------:R-:W5:Y:S02]  /*1650*/  CCTL.E.C.LDCU.IV.DEEP [UR16] ;  /* 0x0000000010007540 */ /* 0x000f640009c08000 */
[----:B-----5:R2:W-:Y:S01]  /*1660*/  UTMACCTL.IV [UR16] ;  /* 0x00000000100079b9 */ /* 0x0205e20008000000 */
[----:B------:R-:W-:Y:S01]  /*1670*/  NOP ;  /* 0x0000000000007918 */ /* 0x000fe20000000000 */
.L_x_51:
[----:B------:R-:W-:Y:S05]  /*1680*/  @P0 BRA `(.L_x_52) ;  /* 0x00000000000c0947 */ /* 0x000fea0003800000 */
[----:B------:R0:W-:Y:S01]  /*1690*/  UTMACMDFLUSH ;  /* 0x00000000000079b7 */ /* 0x0001e20000000000 */
[----:B------:R-:W-:Y:S05]  /*16a0*/  @P0 BRA `(.L_x_52) ;  /* 0x0000000000040947 */ /* 0x000fea0003800000 */
[----:B------:R-:W-:-:S04]  /*16b0*/  DEPBAR.LE SB0, 0x0 ;  /* 0x000080000000791a */ /* 0x000fc80000000000 */
.L_x_52:
[----:B------:R-:W-:Y:S05]  /*16c0*/  WARPSYNC.ALL ;  /* 0x0000000000007948 */ /* 0x000fea0003800000 */
[----:B------:R-:W-:Y:S01]  /*16d0*/  NOP ;  /* 0x0000000000007918 */ /* 0x000fe20000000000 */
[----:B---3--:R-:W-:Y:S01]  /*16e0*/  BAR.SYNC.DEFER_BLOCKING 0x0 ;  /* 0x0000000000007b1d */ /* 0x008fe20000010000 */
[----:B--2--5:R-:W-:Y:S01]  /*16f0*/  SHF.R.U32.HI R2, RZ, 0x5, R0 ;  /* 0x00000005ff027819 */ /* 0x024fe20000011600 */
[----:B------:R-:W-:-:S03]  /*1700*/  USHF.L.U32 UR19, UR19, 0x7, URZ ;  /* 0x0000000713137899 */ /* 0x000fc600080006ff */
[----:B------:R-:W-:Y:S01]  /*1710*/  R2UR UR18, R2 ;  /* 0x00000000021272ca */ /* 0x000fe200000e0000 */
[----:B------:R-:W-:Y:S01]  /*1720*/  VOTEU.ALL UP0, P3 ;  /* 0x0000000000ff7886 */ /* 0x000fe20001800000 */
[----:B------:R-:W-:Y:S01]  /*1730*/  UMOV UR4, 0x1 ;  /* 0x0000000100047882 */ /* 0x000fe20000000000 */
[----:B------:R-:W-:Y:S01]  /*1740*/  VOTEU.ALL UP1, P3 ;  /* 0x0000000000ff7886 */ /* 0x000fe20001820000 */
[----:B------:R-:W-:Y:S02]  /*1750*/  BSSY.RECONVERGENT B4, `(.L_x_53) ;  /* 0x0000018000047945 */ /* 0x000fe40003800200 */
[----:B------:R-:W-:-:S04]  /*1760*/  @!UP0 UIADD3 UR10, UPT, UPT, -UR4, 0x100000, URZ ;  /* 0x00100000040a8890 */ /* 0x000fc8000fffe1ff */
[----:B------:R-:W-:Y:S02]  /*1770*/  @!UP0 USHF.L.U32 UR11, UR10, 0xb, URZ ;  /* 0x0000000b0a0b8899 */ /* 0x000fe400080006ff */
[----:B------:R-:W-:Y:S02]  /*1780*/  @!UP0 USHF.L.U32 UR10, UR10, 0x1, URZ ;  /* 0x000000010a0a8899 */ /* 0x000fe400080006ff */
[----:B------:R-:W-:-:S04]  /*1790*/  @!UP0 UIADD3 UR4, UPT, UPT, -UR4, 0x100000, URZ ;  /* 0x0010000004048890 */ /* 0x000fc8000fffe1ff */
[----:B------:R-:W-:Y:S02]  /*17a0*/  @!UP0 USHF.L.U32 UR5, UR4, 0xb, URZ ;  /* 0x0000000b04058899 */ /* 0x000fe400080006ff */
[----:B------:R-:W-:Y:S01]  /*17b0*/  @!UP0 USHF.L.U32 UR4, UR4, 0x1, URZ ;  /* 0x0000000104048899 */ /* 0x000fe200080006ff */
[----:B------:R-:W-:Y:S01]  /*17c0*/  VOTEU.ALL UP0, P3 ;  /* 0x0000000000ff7886 */ /* 0x000fe20001800000 */
[----:B------:R-:W2:Y:S04]  /*17d0*/  FENCE.VIEW.ASYNC.S ;  /* 0x00000000000073c6 */ /* 0x000ea80000000000 */
[----:B--2---:R2:W3:Y:S06]  /*17e0*/  @!UP0 SYNCS.EXCH.64 URZ, [UR8+0x20000], UR10 ;  /* 0x0200000a08ff85b2 */ /* 0x0044ec0008000100 */
[----:B------:R2:W3:Y:S02]  /*17f0*/  @!UP1 SYNCS.EXCH.64 URZ, [UR8+0x20020], UR4 ;  /* 0x0200200408ff95b2 */ /* 0x0004e40008000100 */
[----:B---3--:R-:W-:Y:S06]  /*1800*/  BAR.SYNC.DEFER_BLOCKING 0x0 ;  /* 0x0000000000007b1d */ /* 0x008fec0000010000 */
[----:B------:R-:W-:Y:S05]  /*1810*/  @P3 BRA `(.L_x_54) ;  /* 0x00000000002c3947 */ /* 0x000fea0003800000 */
[----:B--2---:R-:W-:Y:S02]  /*1820*/  UMOV UR4, 0x1 ;  /* 0x0000000100047882 */ /* 0x004fe40000000000 */
[----:B------:R-:W-:-:S04]  /*1830*/  UIADD3 UR10, UPT, UPT, -UR4, 0x100000, URZ ;  /* 0x00100000040a7890 */ /* 0x000fc8000fffe1ff */
[----:B------:R-:W-:Y:S02]  /*1840*/  USHF.L.U32 UR11, UR10, 0xb, URZ ;  /* 0x0000000b0a0b7899 */ /* 0x000fe400080006ff */
[----:B------:R-:W-:Y:S02]  /*1850*/  USHF.L.U32 UR10, UR10, 0x1, URZ ;  /* 0x000000010a0a7899 */ /* 0x000fe400080006ff */
[----:B------:R-:W-:-:S04]  /*1860*/  UIADD3 UR4, UPT, UPT, -UR4, 0x100000, URZ ;  /* 0x0010000004047890 */ /* 0x000fc8000fffe1ff */
[----:B------:R-:W-:Y:S02]  /*1870*/  USHF.L.U32 UR5, UR4, 0xb, URZ ;  /* 0x0000000b04057899 */ /* 0x000fe400080006ff */
[----:B------:R-:W-:Y:S01]  /*1880*/  USHF.L.U32 UR4, UR4, 0x1, URZ ;  /* 0x0000000104047899 */ /* 0x000fe200080006ff */
[----:B------:R-:W2:Y:S03]  /*1890*/  FENCE.VIEW.ASYNC.S ;  /* 0x00000000000073c6 */ /* 0x000ea60000000000 */
[----:B--2---:R3:W5:Y:S08]  /*18a0*/  SYNCS.EXCH.64 URZ, [UR8+0x20008], UR10 ;  /* 0x0200080a08ff75b2 */ /* 0x0047700008000100 */
[----:B------:R3:W2:Y:S02]  /*18b0*/  SYNCS.EXCH.64 URZ, [UR8+0x20028], UR4 ;  /* 0x0200280408ff75b2 */ /* 0x0006a40008000100 */
[----:B---3--:R-:W-:Y:S01]  /*18c0*/  NOP ;  /* 0x0000000000007918 */ /* 0x008fe20000000000 */
.L_x_54:
[----:B--2---:R-:W-:Y:S05]  /*18d0*/  BSYNC.RECONVERGENT B4 ;  /* 0x0000000000047941 */ /* 0x004fea0003800200 */
.L_x_53:
[----:B-----5:R-:W-:Y:S06]  /*18e0*/  BAR.SYNC.DEFER_BLOCKING 0x0 ;  /* 0x0000000000007b1d */ /* 0x020fec0000010000 */
[----:B------:R-:W-:Y:S04]  /*18f0*/  BSSY.RECONVERGENT B4, `(.L_x_55) ;  /* 0x000000d000047945 */ /* 0x000fe80003800200 */
[----:B------:R-:W-:Y:S05]  /*1900*/  @P3 BRA `(.L_x_56) ;  /* 0x00000000002c3947 */ /* 0x000fea0003800000 */
[----:B------:R-:W-:Y:S02]  /*1910*/  UMOV UR4, 0x1 ;  /* 0x0000000100047882 */ /* 0x000fe40000000000 */
[----:B------:R-:W-:-:S04]  /*1920*/  UIADD3 UR10, UPT, UPT, -UR4, 0x100000, URZ ;  /* 0x00100000040a7890 */ /* 0x000fc8000fffe1ff */
[----:B------:R-:W-:Y:S02]  /*1930*/  USHF.L.U32 UR11, UR10, 0xb, URZ ;  /* 0x0000000b0a0b7899 */ /* 0x000fe400080006ff */
[----:B------:R-:W-:Y:S02]  /*1940*/  USHF.L.U32 UR10, UR10, 0x1, URZ ;  /* 0x000000010a0a7899 */ /* 0x000fe400080006ff */
[----:B------:R-:W-:-:S04]  /*1950*/  UIADD3 UR4, UPT, UPT, -UR4, 0x100000, URZ ;  /* 0x0010000004047890 */ /* 0x000fc8000fffe1ff */
[----:B------:R-:W-:Y:S02]  /*1960*/  USHF.L.U32 UR5, UR4, 0xb, URZ ;  /* 0x0000000b04057899 */ /* 0x000fe400080006ff */
[----:B------:R-:W-:Y:S01]  /*1970*/  USHF.L.U32 UR4, UR4, 0x1, URZ ;  /* 0x0000000104047899 */ /* 0x000fe200080006ff */
[----:B------:R-:W2:Y:S03]  /*1980*/  FENCE.VIEW.ASYNC.S ;  /* 0x00000000000073c6 */ /* 0x000ea60000000000 */
[----:B--2---:R2:W3:Y:S08]  /*1990*/  SYNCS.EXCH.64 URZ, [UR8+0x20010], UR10 ;  /* 0x0200100a08ff75b2 */ /* 0x0044f00008000100 */
[----:B------:R2:W5:Y:S01]  /*19a0*/  SYNCS.EXCH.64 URZ, [UR8+0x20030], UR4 ;  /* 0x0200300408ff75b2 */ /* 0x0005620008000100 */
[----:B------:R-:W-:Y:S01]  /*19b0*/  NOP ;  /* 0x0000000000007918 */ /* 0x000fe20000000000 */
.L_x_56:
[----:B--2---:R-:W-:Y:S05]  /*19c0*/  BSYNC.RECONVERGENT B4 ;  /* 0x0000000000047941 */ /* 0x004fea0003800200 */
.L_x_55:
[----:B---3-5:R-:W-:Y:S01]  /*19d0*/  BAR.SYNC.DEFER_BLOCKING 0x0 ;  /* 0x0000000000007b1d */ /* 0x028fe20000010000 */
[----:B------:R-:W-:Y:S01]  /*19e0*/  UIADD3 UR12, UPT, UPT, UR8, 0x20020, URZ ;  /* 0x00020020080c7890 */ /* 0x000fe2000fffe0ff */
[----:B------:R-:W-:Y:S01]  /*19f0*/  ISETP.GE.AND P0, PT, R12, 0x1, PT ;  /* 0x000000010c00780c */ /* 0x000fe20003f06270 */
[----:B------:R-:W-:-:S03]  /*1a00*/  USHF.L.U32 UR15, UR7, 0x7, URZ ;  /* 0x00000007070f7899 */ /* 0x000fc600080006ff */
        /* <DEDUP_REMOVED lines=13> */
.L_x_58:
[----:B--2---:R-:W-:Y:S05]  /*1ae0*/  BSYNC.RECONVERGENT B4 ;  /* 0x0000000000047941 */ /* 0x004fea0003800200 */
.L_x_57:
[----:B------:R-:W-:Y:S05]  /*1af0*/  @!P0 BRA `(.L_x_59) ;  /* 0x0000000800908947 */ /* 0x000fea0003800000 */
[----:B---3-5:R-:W-:Y:S01]  /*1b00*/  BAR.SYNC.DEFER_BLOCKING 0x0 ;  /* 0x0000000000007b1d */ /* 0x028fe20000010000 */
[----:B------:R-:W-:Y:S01]  /*1b10*/  @!P3 IMAD.MOV.U32 R2, RZ, RZ, 0x8000 ;  /* 0x00008000ff02b424 */ /* 0x000fe200078e00ff */
[----:B------:R-:W-:Y:S02]  /*1b20*/  ELECT P1, URZ, PT ;  /* 0x0000000000ff782f */ /* 0x000fe40003820000 */
[----:B------:R-:W-:Y:S02]  /*1b30*/  ELECT P0, URZ, PT ;  /* 0x0000000000ff782f */ /* 0x000fe40003800000 */
[C---:B------:R-:W-:Y:S01]  /*1b40*/  ISETP.LT.U32.AND P1, PT, R132.reuse, 0x20, P1 ;  /* 0x000000208400780c */ /* 0x040fe20000f21070 */
[----:B------:R-:W-:Y:S01]  /*1b50*/  UMOV UR11, UR15 ;  /* 0x0000000f000b7c82 */ /* 0x000fe20008000000 */
[----:B------:R-:W-:Y:S01]  /*1b60*/  ISETP.LT.U32.AND P0, PT, R132, 0x40, P0 ;  /* 0x000000408400780c */ /* 0x000fe20000701070 */
[----:B------:R-:W-:-:S04]  /*1b70*/  ULOP3.LUT UR4, UR18, 0x1, URZ, 0xc0, !UPT ;  /* 0x0000000112047892 */ /* 0x000fc8000f8ec0ff */
[----:B------:R-:W-:Y:S02]  /*1b80*/  ULEA UR5, UR4, UR8, 0xd ;  /* 0x0000000804057291 */ /* 0x000fe4000f8e68ff */
[----:B------:R-:W-:-:S04]  /*1b90*/  ULEA UR6, UR4, UR19, 0x6 ;  /* 0x0000001304067291 */ /* 0x000fc8000f8e30ff */
[----:B------:R-:W-:Y:S01]  /*1ba0*/  VOTEU.ANY UP0, P1 ;  /* 0x0000000000ff7886 */ /* 0x000fe20000800100 */
[----:B------:R-:W-:Y:S01]  /*1bb0*/  VOTEU.ANY UP2, P1 ;  /* 0x0000000000ff7886 */ /* 0x000fe20000840100 */
[----:B------:R-:W-:Y:S01]  /*1bc0*/  VOTEU.ANY UP1, P0 ;  /* 0x0000000000ff7886 */ /* 0x000fe20000020100 */
[----:B------:R-:W-:Y:S01]  /*1bd0*/  VOTEU.ANY UP3, P0 ;  /* 0x0000000000ff7886 */ /* 0x000fe20000060100 */
[----:B------:R2:W-:Y:S01]  /*1be0*/  @!P3 SYNCS.ARRIVE.TRANS64 RZ, [UR8+0x20000], R2 ;  /* 0x02000002ffffb9a7 */ /* 0x0005e20008000008 */
[----:B------:R3:W-:Y:S06]  /*1bf0*/  MEMBAR.ALL.CTA ;  /* 0x0000000000007992 */ /* 0x0007ec0000008000 */
[----:B---3--:R-:W3:Y:S01]  /*1c00*/  FENCE.VIEW.ASYNC.S ;  /* 0x00000000000073c6 */ /* 0x008ee20000000000 */
[----:B------:R-:W-:Y:S01]  /*1c10*/  @UP0 UIADD3 UR9, UPT, UPT, UR8, 0x20000, URZ ;  /* 0x0002000008090890 */ /* 0x000fe2000fffe0ff */
[----:B------:R-:W-:Y:S01]  /*1c20*/  @UP0 UMOV UR10, URZ ;  /* 0x000000ff000a0c82 */ /* 0x000fe20008000000 */
[----:B------:R-:W-:-:S02]  /*1c30*/  @UP1 UIADD3 UR4, UPT, UPT, UR5, 0x10000, URZ ;  /* 0x0001000005041890 */ /* 0x000fc4000fffe0ff */
[----:B------:R-:W-:Y:S01]  /*1c40*/  @UP1 UIADD3 UR5, UPT, UPT, UR8, 0x20000, URZ ;  /* 0x0002000008051890 */ /* 0x000fe2000fffe0ff */
[----:B------:R-:W-:Y:S01]  /*1c50*/  @UP1 UMOV UR7, URZ ;  /* 0x000000ff00071c82 */ /* 0x000fe20008000000 */
[----:B------:R-:W-:Y:S01]  /*1c60*/  UISETP.NE.U32.AND UP0, UPT, UR18, URZ, UPT ;  /* 0x000000ff1200728c */ /* 0x000fe2000bf05070 */
[----:B---3--:R-:W-:Y:S06]  /*1c70*/  BAR.SYNC.DEFER_BLOCKING 0x0 ;  /* 0x0000000000007b1d */ /* 0x008fec0000010000 */
[----:B------:R2:W-:Y:S02]  /*1c80*/  @UP2 UTMALDG.2D [UR8], [UR20] ;  /* 0x00000008140025b4 */ /* 0x0005e40008008000 */
[----:B------:R-:W-:Y:S06]  /*1c90*/  BAR.SYNC.DEFER_BLOCKING 0x0 ;  /* 0x0000000000007b1d */ /* 0x000fec0000010000 */
[----:B------:R2:W-:Y:S02]  /*1ca0*/  @UP3 UTMALDG.2D [UR4], [UR22] ;  /* 0x00000004160035b4 */ /* 0x0005e40008008000 */
[----:B------:R-:W-:Y:S06]  /*1cb0*/  BAR.SYNC.DEFER_BLOCKING 0x0 ;  /* 0x0000000000007b1d */ /* 0x000fec0000010000 */
[----:B------:R-:W3:Y:S02]  /*1cc0*/  SYNCS.PHASECHK.TRANS64.TRYWAIT P0, [UR8+0x20000], RZ ;  /* 0x020000ffff0075a7 */ /* 0x000ee40008001108 */
[----:B--23--:R-:W-:Y:S05]  /*1cd0*/  @!P0 BRA `(.L_x_60) ;  /* 0x0000001000e48947 */ /* 0x00cfea0003800000 */
.L_x_78:
[----:B------:R-:W-:Y:S05]  /*1ce0*/  BRA.U UP0, `(.L_x_61) ;  /* 0x0000000100787547 */ /* 0x000fea000b800000 */
[----:B------:R-:W-:Y:S02]  /*1cf0*/  UIADD3 UR4, UPT, UPT, UR8, 0x10000, URZ ;  /* 0x0001000008047890 */ /* 0x000fe4000fffe0ff */
[----:B------:R-:W-:Y:S02]  /*1d00*/  USHF.R.U32.HI UR6, URZ, 0x4, UR8 ;  /* 0x00000004ff067899 */ /* 0x000fe40008011608 */
[----:B------:R-:W-:Y:S02]  /*1d10*/  USHF.R.U32.HI UR4, URZ, 0x4, UR4 ;  /* 0x00000004ff047899 */ /* 0x000fe40008011604 */
[----:B------:R-:W-:Y:S02]  /*1d20*/  USGXT.U32 UR6, UR6, 0xe ;  /* 0x0000000e0606789a */ /* 0x000fe40008000000 */
[----:B------:R-:W-:Y:S02]  /*1d30*/  USGXT.U32 UR5, UR4, 0xe ;  /* 0x0000000e0405789a */ /* 0x000fe40008000000 */
[----:B------:R-:W-:-:S02]  /*1d40*/  UIADD3 UR34, UP0, UPT, UR6, 0x2, URZ ;  /* 0x0000000206227890 */ /* 0x000fc4000ff1e0ff */
[----:B------:R-:W-:Y:S01]  /*1d50*/  UIADD3 UR32, UP1, UPT, UR5, 0x2000080, URZ ;  /* 0x0200008005207890 */ /* 0x000fe2000ff3e0ff */
[----:B------:R-:W-:Y:S01]  /*1d60*/  UMOV UR4, URZ ;  /* 0x000000ff00047c82 */ /* 0x000fe20008000000 */
[----:B------:R-:W-:Y:S01]  /*1d70*/  UMOV UR36, 0x0 ;  /* 0x0000000000247882 */ /* 0x000fe20000000000 */
[----:B------:R-:W-:Y:S02]  /*1d80*/  UIADD3.X UR35, UPT, UPT, UR4, 0x40004040, URZ, UP0, !UPT ;  /* 0x4000404004237890 */ /* 0x000fe400087fe4ff */
[----:B------:R-:W-:Y:S02]  /*1d90*/  UIADD3.X UR33, UPT, UPT, UR4, 0x40004040, URZ, UP1, !UPT ;  /* 0x4000404004217890 */ /* 0x000fe40008ffe4ff */
[----:B------:R-:W-:Y:S02]  /*1da0*/  ULOP3.LUT UR4, UR5, 0x2000000, URZ, 0xfc, !UPT ;  /* 0x0200000005047892 */ /* 0x000fe4000f8efcff */
[----:B------:R-:W-:Y:S02]  /*1db0*/  UIADD3.64 UR10, UPT, UPT, UR34, 0x2, URZ ;  /* 0x00000002220a7897 */ /* 0x000fe4000fffe0ff */
[----:B------:R-:W-:-:S02]  /*1dc0*/  UIADD3.64 UR26, UPT, UPT, UR32, 0x80, URZ ;  /* 0x00000080201a7897 */ /* 0x000fc4000fffe0ff */
[----:B------:R-:W-:Y:S02]  /*1dd0*/  UIADD3.64 UR28, UPT, UPT, UR34, 0x4, URZ ;  /* 0x00000004221c7897 */ /* 0x000fe4000fffe0ff */
[----:B------:R-:W-:Y:S01]  /*1de0*/  UIADD3.64 UR30, UPT, UPT, UR32, 0x100, URZ ;  /* 0x00000100201e7897 */ /* 0x000fe2000fffe0ff */
[----:B------:R-:W-:Y:S01]  /*1df0*/  UMOV UR37, 0x8210010 ;  /* 0x0821001000257882 */ /* 0x000fe20000000000 */
[----:B------:R-:W-:Y:S01]  /*1e00*/  UMOV UR7, 0x40004040 ;  /* 0x4000404000077882 */ /* 0x000fe20000000000 */
[----:B------:R-:W-:Y:S01]  /*1e10*/  UMOV UR5, 0x40004040 ;  /* 0x4000404000057882 */ /* 0x000fe20000000000 */
[----:B------:R-:W-:Y:S01]  /*1e20*/  UMOV UR38, 0x0 ;  /* 0x0000000000267882 */ /* 0x000fe20000000000 */
[----:B------:R-:W-:Y:S01]  /*1e30*/  UMOV UR39, 0x8210010 ;  /* 0x0821001000277882 */ /* 0x000fe20000000000 */
[----:B------:R-:W-:Y:S01]  /*1e40*/  UMOV UR40, 0x0 ;  /* 0x0000000000287882 */ /* 0x000fe20000000000 */
[----:B------:R-:W-:Y:S01]  /*1e50*/  UMOV UR41, 0x8210010 ;  /* 0x0821001000297882 */ /* 0x000fe20000000000 */
[----:B------:R2:W-:Y:S01]  /*1e60*/  UTCHMMA gdesc[UR6], gdesc[UR4], tmem[UR24], tmem[UR36], idesc[UR37], !UPT ;  /* 0x00ff2404060075ea */ /* 0x0005e2000f800018 */
[----:B------:R-:W-:Y:S01]  /*1e70*/  UMOV UR42, 0x0 ;  /* 0x00000000002a7882 */ /* 0x000fe20000000000 */
[----:B------:R-:W-:Y:S01]  /*1e80*/  UMOV UR43, 0x8210010 ;  /* 0x08210010002b7882 */ /* 0x000fe20000000000 */
[----:B------:R2:W-:Y:S01]  /*1e90*/  UTCHMMA gdesc[UR34], gdesc[UR32], tmem[UR24], tmem[UR38], idesc[UR39], UPT ;  /* 0x00ff2620220075ea */ /* 0x0005e2000b800018 */
[----:B------:R2:W-:Y:S01]  /*1ea0*/  UTCHMMA gdesc[UR10], gdesc[UR26], tmem[UR24], tmem[UR40], idesc[UR41], UPT ;  /* 0x00ff281a0a0075ea */ /* 0x0005e2000b800018 */
[----:B------:R2:W-:Y:S01]  /*1eb0*/  UTCHMMA gdesc[UR28], gdesc[UR30], tmem[UR24], tmem[UR42], idesc[UR43], UPT ;  /* 0x00ff2a1e1c0075ea */ /* 0x0005e2000b800018 */
[----:B------:R-:W-:Y:S01]  /*1ec0*/  NOP ;  /* 0x0000000000007918 */ /* 0x000fe20000000000 */
.L_x_61:
[----:B------:R-:W-:Y:S01]  /*1ed0*/  ELECT P0, URZ, PT ;  /* 0x0000000000ff782f */ /* 0x000fe20003800000 */
[----:B--2---:R-:W-:Y:S01]  /*1ee0*/  UMOV UR4, UR12 ;  /* 0x0000000c00047c82 */ /* 0x004fe20008000000 */
[----:B------:R-:W-:Y:S02]  /*1ef0*/  UMOV UR5, URZ ;  /* 0x000000ff00057c82 */ /* 0x000fe40008000000 */
[----:B------:R-:W-:-:S13]  /*1f00*/  ISETP.LT.U32.AND P0, PT, R132, 0x20, P0 ;  /* 0x000000208400780c */ /* 0x000fda0000701070 */
[----:B------:R-:W-:Y:S01]  /*1f10*/  VOTEU.ANY UP0, P0 ;  /* 0x0000000000ff7886 */ /* 0x000fe20000000100 */
[----:B------:R-:W-:Y:S01]  /*1f20*/  VOTEU.ANY UP1, P0 ;  /* 0x0000000000ff7886 */ /* 0x000fe20000020100 */
[----:B------:R-:W-:-:S03]  /*1f30*/  ISETP.GE.U32.AND P0, PT, R12, 0x41, PT ;  /* 0x000000410c00780c */ /* 0x000fc60003f06070 */
[----:B------:R-:W-:Y:S02]  /*1f40*/  @UP0 UMOV UR4, UR4 ;  /* 0x0000000400040c82 */ /* 0x000fe40008000000 */
[----:B------:R2:W-:Y:S01]  /*1f50*/  @UP1 UTCBAR [UR4], URZ ;  /* 0x000000ff040013e9 */ /* 0x0005e200080000ff */
[----:B------:R-:W-:Y:S06]  /*1f60*/  BAR.SYNC.DEFER_BLOCKING 0x0 ;  /* 0x0000000000007b1d */ /* 0x000fec0000010000 */
[----:B------:R-:W3:Y:S02]  /*1f70*/  SYNCS.PHASECHK.TRANS64.TRYWAIT P1, [UR8+0x20020], RZ ;  /* 0x020020ffff0075a7 */ /* 0x000ee40008021108 */
[----:B--23--:R-:W-:Y:S05]  /*1f80*/  @!P1 BRA `(.L_x_62) ;  /* 0x0000001000449947 */ /* 0x00cfea0003800000 */
.L_x_79:
[----:B------:R-:W-:Y:S01]  /*1f90*/  UMOV UR4, URZ ;  /* 0x000000ff00047c82 */ /* 0x000fe20008000000 */
[----:B------:R-:W-:Y:S05]  /*1fa0*/  @!P0 BRA `(.L_x_59) ;  /* 0x0000000400648947 */ /* 0x000fea0003800000 */
[----:B------:R-:W2:Y:S01]  /*1fb0*/  LDCU UR44, c[0x0][0x3a0] ;  /* 0x00007400ff2c77ac */ /* 0x000ea20008000800 */
[----:B------:R-:W-:Y:S01]  /*1fc0*/  UMOV UR9, 0x1 ;  /* 0x0000000100097882 */ /* 0x000fe20000000000 */
[----:B------:R-:W-:-:S05]  /*1fd0*/  UMOV UR14, 0x40 ;  /* 0x00000040000e7882 */ /* 0x000fca0000000000 */
.L_x_66:
[----:B------:R-:W-:Y:S01]  /*1fe0*/  BAR.SYNC.DEFER_BLOCKING 0x0 ;  /* 0x0000000000007b1d */ /* 0x000fe20000010000 */
[----:B------:R-:W-:Y:S01]  /*1ff0*/  ULEA UR25, UR9, UR8, 0x3 ;  /* 0x0000000809197291 */ /* 0x000fe2000f8e18ff */
[----:B------:R-:W-:Y:S01]  /*2000*/  @!P3 IMAD.MOV.U32 R2, RZ, RZ, 0x8000 ;  /* 0x00008000ff02b424 */ /* 0x000fe200078e00ff */
[----:B------:R-:W-:Y:S01]  /*2010*/  ELECT P1, URZ, PT ;  /* 0x0000000000ff782f */ /* 0x000fe20003820000 */
[----:B------:R-:W-:-:S03]  /*2020*/  ULEA UR12, UR9, UR8, 0xe ;  /* 0x00000008090c7291 */ /* 0x000fc6000f8e70ff */
[----:B------:R-:W-:Y:S02]  /*2030*/  ISETP.LT.U32.AND P1, PT, R132, 0x20, P1 ;  /* 0x000000208400780c */ /* 0x000fe40000f21070 */
[----:B------:R-:W-:Y:S01]  /*2040*/  ELECT P0, URZ, PT ;  /* 0x0000000000ff782f */ /* 0x000fe20003800000 */
[----:B------:R-:W-:-:S03]  /*2050*/  ULOP3.LUT UR28, UR18, 0x1, URZ, 0xc0, !UPT ;  /* 0x00000001121c7892 */ /* 0x000fc6000f8ec0ff */
[----:B------:R-:W-:Y:S01]  /*2060*/  ISETP.LT.U32.AND P0, PT, R132, 0x40, P0 ;  /* 0x000000408400780c */ /* 0x000fe20000701070 */
[----:B------:R-:W-:Y:S02]  /*2070*/  UIADD3 UR5, UPT, UPT, UR12, 0x10000, URZ ;  /* 0x000100000c057890 */ /* 0x000fe4000fffe0ff */
[----:B------:R-:W-:Y:S02]  /*2080*/  ULEA UR30, UR28, UR19, 0x6 ;  /* 0x000000131c1e7291 */ /* 0x000fe4000f8e30ff */
[----:B------:R-:W-:Y:S01]  /*2090*/  ULEA UR28, UR28, UR5, 0xd ;  /* 0x000000051c1c7291 */ /* 0x000fe2000f8e68ff */
[----:B------:R-:W-:Y:S01]  /*20a0*/  UMOV UR31, UR14 ;  /* 0x0000000e001f7c82 */ /* 0x000fe20008000000 */
[----:B------:R-:W-:Y:S01]  /*20b0*/  VOTEU.ANY UP0, P1 ;  /* 0x0000000000ff7886 */ /* 0x000fe20000800100 */
[----:B------:R-:W-:Y:S01]  /*20c0*/  USHF.L.U32 UR6, UR4, 0x1f, URZ ;  /* 0x0000001f04067899 */ /* 0x000fe200080006ff */
[----:B------:R3:W-:Y:S01]  /*20d0*/  @!P3 SYNCS.ARRIVE.TRANS64 RZ, [UR25+0x20000], R2 ;  /* 0x02000002ffffb9a7 */ /* 0x0007e20008000019 */
[----:B------:R5:W-:Y:S06]  /*20e0*/  MEMBAR.ALL.CTA ;  /* 0x0000000000007992 */ /* 0x000bec0000008000 */
[----:B-----5:R-:W5:Y:S01]  /*20f0*/  FENCE.VIEW.ASYNC.S ;  /* 0x00000000000073c6 */ /* 0x020f620000000000 */
[----:B------:R-:W-:Y:S01]  /*2100*/  @UP0 UIADD3 UR13, UPT, UPT, UR25, 0x20000, URZ ;  /* 0x00020000190d0890 */ /* 0x000fe2000fffe0ff */
[----:B-----5:R-:W-:Y:S01]  /*2110*/  VOTEU.ANY UP0, P1 ;  /* 0x0000000000ff7886 */ /* 0x020fe20000800100 */
[----:B------:R-:W-:Y:S01]  /*2120*/  VOTEU.ANY UP1, P0 ;  /* 0x0000000000ff7886 */ /* 0x000fe20000020100 */
[----:B---3--:R-:W-:-:S04]  /*2130*/  IMAD.U32 R2, RZ, RZ, UR6 ;  /* 0x00000006ff027e24 */ /* 0x008fc8000f8e00ff */
[----:B------:R-:W-:Y:S01]  /*2140*/  @UP1 UIADD3 UR29, UPT, UPT, UR25, 0x20000, URZ ;  /* 0x00020000191d1890 */ /* 0x000fe2000fffe0ff */
[----:B------:R-:W-:Y:S01]  /*2150*/  VOTEU.ANY UP1, P0 ;  /* 0x0000000000ff7886 */ /* 0x000fe20000020100 */
[----:B------:R-:W-:Y:S06]  /*2160*/  BAR.SYNC.DEFER_BLOCKING 0x0 ;  /* 0x0000000000007b1d */ /* 0x000fec0000010000 */
[----:B------:R3:W-:Y:S01]  /*2170*/  @UP0 UTMALDG.2D [UR12], [UR20] ;  /* 0x0000000c140005b4 */ /* 0x0007e20008008000 */
[----:B------:R-:W-:Y:S01]  /*2180*/  UISETP.NE.U32.AND UP0, UPT, UR18, URZ, UPT ;  /* 0x000000ff1200728c */ /* 0x000fe2000bf05070 */
[----:B------:R-:W-:Y:S06]  /*2190*/  BAR.SYNC.DEFER_BLOCKING 0x0 ;  /* 0x0000000000007b1d */ /* 0x000fec0000010000 */
[----:B------:R3:W-:Y:S02]  /*21a0*/  @UP1 UTMALDG.2D [UR28], [UR22] ;  /* 0x0000001c160015b4 */ /* 0x0007e40008008000 */
[----:B------:R-:W-:Y:S06]  /*21b0*/  BAR.SYNC.DEFER_BLOCKING 0x0 ;  /* 0x0000000000007b1d */ /* 0x000fec0000010000 */
[----:B------:R-:W5:Y:S02]  /*21c0*/  SYNCS.PHASECHK.TRANS64.TRYWAIT P0, [UR25+0x20000], R2 ;  /* 0x02000002ff0075a7 */ /* 0x000f640008001119 */
[----:B---3-5:R-:W-:Y:S05]  /*21d0*/  @!P0 BRA `(.L_x_63) ;  /* 0x0000000c00bc8947 */ /* 0x028fea0003800000 */
.L_x_80:
[----:B------:R-:W-:Y:S05]  /*21e0*/  BRA.U UP0, `(.L_x_64) ;  /* 0x0000000100887547 */ /* 0x000fea000b800000 */
[----:B------:R-:W-:Y:S02]  /*21f0*/  USHF.R.U32.HI UR10, URZ, 0x4, UR12 ;  /* 0x00000004ff0a7899 */ /* 0x000fe4000801160c */
[----:B------:R-:W-:Y:S02]  /*2200*/  USHF.R.U32.HI UR7, URZ, 0x4, UR5 ;  /* 0x00000004ff077899 */ /* 0x000fe40008011605 */
[----:B------:R-:W-:Y:S02]  /*2210*/  USGXT.U32 UR10, UR10, 0xe ;  /* 0x0000000e0a0a789a */ /* 0x000fe40008000000 */
[----:B------:R-:W-:Y:S02]  /*2220*/  USGXT.U32 UR7, UR7, 0xe ;  /* 0x0000000e0707789a */ /* 0x000fe40008000000 */
[----:B------:R-:W-:Y:S02]  /*2230*/  UIADD3 UR12, UP0, UPT, UR10, 0x2, URZ ;  /* 0x000000020a0c7890 */ /* 0x000fe4000ff1e0ff */
[----:B------:R-:W-:Y:S01]  /*2240*/  UIADD3 UR26, UP1, UPT, UR7, 0x2000080, URZ ;  /* 0x02000080071a7890 */ /* 0x000fe2000ff3e0ff */
[----:B------:R-:W-:Y:S01]  /*2250*/  UMOV UR5, URZ ;  /* 0x000000ff00057c82 */ /* 0x000fe20008000000 */
[----:B------:R-:W-:Y:S01]  /*2260*/  UMOV UR6, URZ ;  /* 0x000000ff00067c82 */ /* 0x000fe20008000000 */
[----:B------:R-:W-:-:S02]  /*2270*/  UIADD3.X UR13, UPT, UPT, UR5, 0x40004040, URZ, UP0, !UPT ;  /* 0x40004040050d7890 */ /* 0x000fc400087fe4ff */
[----:B------:R-:W-:Y:S02]  /*2280*/  UIADD3.X UR27, UPT, UPT, UR6, 0x40004040, URZ, UP1, !UPT ;  /* 0x40004040061b7890 */ /* 0x000fe40008ffe4ff */
[----:B------:R-:W-:Y:S02]  /*2290*/  UIADD3 UR28, UP0, UPT, UR12, 0x2, URZ ;  /* 0x000000020c1c7890 */ /* 0x000fe4000ff1e0ff */
[----:B------:R-:W-:Y:S02]  /*22a0*/  UIADD3 UR30, UP1, UPT, UR26, 0x80, URZ ;  /* 0x000000801a1e7890 */ /* 0x000fe4000ff3e0ff */
[----:B------:R-:W-:Y:S02]  /*22b0*/  UIADD3 UR32, UP2, UPT, UR12, 0x4, URZ ;  /* 0x000000040c207890 */ /* 0x000fe4000ff5e0ff */
[----:B------:R-:W-:Y:S02]  /*22c0*/  UIADD3 UR34, UP3, UPT, UR26, 0x100, URZ ;  /* 0x000001001a227890 */ /* 0x000fe4000ff7e0ff */
[----:B------:R-:W-:-:S02]  /*22d0*/  ULOP3.LUT UR6, UR7, 0x2000000, URZ, 0xfc, !UPT ;  /* 0x0200000007067892 */ /* 0x000fc4000f8efcff */
[----:B------:R-:W-:Y:S02]  /*22e0*/  UIADD3.X UR29, UPT, UPT, UR13, URZ, URZ, UP0, !UPT ;  /* 0x000000ff0d1d7290 */ /* 0x000fe400087fe4ff */
[----:B------:R-:W-:Y:S02]  /*22f0*/  UIADD3.X UR31, UPT, UPT, UR27, URZ, URZ, UP1, !UPT ;  /* 0x000000ff1b1f7290 */ /* 0x000fe40008ffe4ff */
[----:B------:R-:W-:Y:S02]  /*2300*/  UIADD3.X UR33, UPT, UPT, UR13, URZ, URZ, UP2, !UPT ;  /* 0x000000ff0d217290 */ /* 0x000fe400097fe4ff */
[----:B------:R-:W-:Y:S01]  /*2310*/  UIADD3.X UR35, UPT, UPT, UR27, URZ, URZ, UP3, !UPT ;  /* 0x000000ff1b237290 */ /* 0x000fe20009ffe4ff */
[----:B------:R-:W-:Y:S01]  /*2320*/  UMOV UR36, 0x0 ;  /* 0x0000000000247882 */ /* 0x000fe20000000000 */
[----:B------:R-:W-:Y:S01]  /*2330*/  UMOV UR37, 0x8210010 ;  /* 0x0821001000257882 */ /* 0x000fe20000000000 */
[----:B------:R-:W-:Y:S01]  /*2340*/  UMOV UR11, 0x40004040 ;  /* 0x40004040000b7882 */ /* 0x000fe20000000000 */
[----:B------:R-:W-:Y:S01]  /*2350*/  UMOV UR7, 0x40004040 ;  /* 0x4000404000077882 */ /* 0x000fe20000000000 */
[----:B------:R-:W-:Y:S01]  /*2360*/  UMOV UR38, 0x0 ;  /* 0x0000000000267882 */ /* 0x000fe20000000000 */
[----:B------:R-:W-:Y:S01]  /*2370*/  UMOV UR39, 0x8210010 ;  /* 0x0821001000277882 */ /* 0x000fe20000000000 */
[----:B------:R-:W-:Y:S01]  /*2380*/  UMOV UR40, 0x0 ;  /* 0x0000000000287882 */ /* 0x000fe20000000000 */
[----:B------:R-:W-:Y:S01]  /*2390*/  UMOV UR41, 0x8210010 ;  /* 0x0821001000297882 */ /* 0x000fe20000000000 */
[----:B------:R3:W-:Y:S01]  /*23a0*/  UTCHMMA gdesc[UR10], gdesc[UR6], tmem[UR24], tmem[UR36], idesc[UR37], UPT ;  /* 0x00ff24060a0075ea */ /* 0x0007e2000b800018 */
[----:B------:R-:W-:Y:S01]  /*23b0*/  UMOV UR42, 0x0 ;  /* 0x00000000002a7882 */ /* 0x000fe20000000000 */
[----:B------:R-:W-:Y:S01]  /*23c0*/  UMOV UR43, 0x8210010 ;  /* 0x08210010002b7882 */ /* 0x000fe20000000000 */
[----:B------:R3:W-:Y:S01]  /*23d0*/  UTCHMMA gdesc[UR12], gdesc[UR26], tmem[UR24], tmem[UR38], idesc[UR39], UPT ;  /* 0x00ff261a0c0075ea */ /* 0x0007e2000b800018 */
[----:B------:R3:W-:Y:S01]  /*23e0*/  UTCHMMA gdesc[UR28], gdesc[UR30], tmem[UR24], tmem[UR40], idesc[UR41], UPT ;  /* 0x00ff281e1c0075ea */ /* 0x0007e2000b800018 */
[----:B------:R3:W-:Y:S01]  /*23f0*/  UTCHMMA gdesc[UR32], gdesc[UR34], tmem[UR24], tmem[UR42], idesc[UR43], UPT ;  /* 0x00ff2a22200075ea */ /* 0x0007e2000b800018 */
[----:B------:R-:W-:Y:S01]  /*2400*/  NOP ;  /* 0x0000000000007918 */ /* 0x000fe20000000000 */
.L_x_64:
[----:B------:R-:W-:Y:S01]  /*2410*/  ELECT P0, URZ, PT ;  /* 0x0000000000ff782f */ /* 0x000fe20003800000 */
[----:B---3--:R-:W-:-:S03]  /*2420*/  UIADD3 UR6, UPT, UPT, UR25, 0x20020, URZ ;  /* 0x0002002019067890 */ /* 0x008fc6000fffe0ff */
[----:B------:R-:W-:Y:S01]  /*2430*/  ISETP.LT.U32.AND P0, PT, R132, 0x20, P0 ;  /* 0x000000208400780c */ /* 0x000fe20000701070 */
[----:B------:R-:W-:-:S12]  /*2440*/  UMOV UR7, URZ ;  /* 0x000000ff00077c82 */ /* 0x000fd80008000000 */
[----:B------:R-:W-:Y:S01]  /*2450*/  VOTEU.ANY UP0, P0 ;  /* 0x0000000000ff7886 */ /* 0x000fe20000000100 */
[----:B------:R-:W-:-:S04]  /*2460*/  VOTEU.ANY UP1, P0 ;  /* 0x0000000000ff7886 */ /* 0x000fc80000020100 */
[----:B------:R-:W-:Y:S02]  /*2470*/  @UP0 UMOV UR6, UR6 ;  /* 0x0000000600060c82 */ /* 0x000fe40008000000 */
[----:B------:R3:W-:Y:S01]  /*2480*/  @UP1 UTCBAR [UR6], URZ ;  /* 0x000000ff060013e9 */ /* 0x0007e200080000ff */
[----:B------:R-:W-:Y:S06]  /*2490*/  BAR.SYNC.DEFER_BLOCKING 0x0 ;  /* 0x0000000000007b1d */ /* 0x000fec0000010000 */
[----:B------:R-:W5:Y:S02]  /*24a0*/  SYNCS.PHASECHK.TRANS64.TRYWAIT P0, [UR25+0x20020], R2 ;  /* 0x02002002ff0075a7 */ /* 0x000f640008001119 */
[----:B---3-5:R-:W-:Y:S05]  /*24b0*/  @!P0 BRA `(.L_x_65) ;  /* 0x0000000c00108947 */ /* 0x028fea0003800000 */
.L_x_81:
[----:B------:R-:W-:Y:S02]  /*24c0*/  UIADD3 UR9, UPT, UPT, UR9, 0x1, URZ ;  /* 0x0000000109097890 */ /* 0x000fe4000fffe0ff */
[----:B------:R-:W-:Y:S02]  /*24d0*/  UIADD3 UR14, UPT, UPT, UR14, 0x40, URZ ;  /* 0x000000400e0e7890 */ /* 0x000fe4000fffe0ff */
[----:B------:R-:W-:-:S04]  /*24e0*/  UISETP.NE.U32.AND UP0, UPT, UR9, 0x4, UPT ;  /* 0x000000040900788c */ /* 0x000fc8000bf05070 */
[----:B------:R-:W-:Y:S02]  /*24f0*/  USEL UR5, URZ, 0x1, UP0 ;  /* 0x00000001ff057887 */ /* 0x000fe40008000000 */
[----:B------:R-:W-:Y:S02]  /*2500*/  USEL UR9, UR9, URZ, UP0 ;  /* 0x000000ff09097287 */ /* 0x000fe40008000000 */
[----:B--2---:R-:W-:Y:S02]  /*2510*/  UISETP.GE.AND UP0, UPT, UR14, UR44, UPT ;  /* 0x0000002c0e00728c */ /* 0x004fe4000bf06270 */
[----:B------:R-:W-:-:S07]  /*2520*/  ULOP3.LUT UR4, UR4, UR5, URZ, 0x3c, !UPT ;  /* 0x0000000504047292 */ /* 0x000fce000f8e3cff */
[----:B------:R-:W-:Y:S05]  /*2530*/  BRA.U !UP0, `(.L_x_66) ;  /* 0xfffffff908a87547 */ /* 0x000fea000b83ffff */
.L_x_59:
[----:B---3-5:R-:W-:Y:S06]  /*2540*/  BAR.SYNC.DEFER_BLOCKING 0x0 ;  /* 0x0000000000007b1d */ /* 0x028fec0000010000 */
[----:B------:R-:W-:Y:S04]  /*2550*/  BSSY.RECONVERGENT B4, `(.L_x_67) ;  /* 0x0000004000047945 */ /* 0x000fe80003800200 */
[----:B------:R-:W-:Y:S05]  /*2560*/  @P3 BRA `(.L_x_68) ;  /* 0x0000000000083947 */ /* 0x000fea0003800000 */
[----:B------:R-:W2:Y:S02]  /*2570*/  SYNCS.CCTL.IV [UR8+0x20000] ;  /* 0x02000000ff0079b1 */ /* 0x000ea40008000008 */
[----:B--2---:R-:W2:Y:S02]  /*2580*/  SYNCS.CCTL.IV [UR8+0x20020] ;  /* 0x02002000ff0079b1 */ /* 0x004ea40008000008 */
.L_x_68:
[----:B------:R-:W-:Y:S05]  /*2590*/  BSYNC.RECONVERGENT B4 ;  /* 0x0000000000047941 */ /* 0x000fea0003800200 */
.L_x_67:
[----:B--2---:R-:W-:Y:S06]  /*25a0*/  BAR.SYNC.DEFER_BLOCKING 0x0 ;  /* 0x0000000000007b1d */ /* 0x004fec0000010000 */
[----:B------:R-:W-:Y:S04]  /*25b0*/  BSSY.RECONVERGENT B4, `(.L_x_69) ;  /* 0x0000004000047945 */ /* 0x000fe80003800200 */
[----:B------:R-:W-:Y:S05]  /*25c0*/  @P3 BRA `(.L_x_70) ;  /* 0x0000000000083947 */ /* 0x000fea0003800000 */
[----:B------:R-:W2:Y:S02]  /*25d0*/  SYNCS.CCTL.IV [UR8+0x20008] ;  /* 0x02000800ff0079b1 */ /* 0x000ea40008000008 */
[----:B--2---:R-:W2:Y:S02]  /*25e0*/  SYNCS.CCTL.IV [UR8+0x20028] ;  /* 0x02002800ff0079b1 */ /* 0x004ea40008000008 */
.L_x_70:
[----:B------:R-:W-:Y:S05]  /*25f0*/  BSYNC.RECONVERGENT B4 ;  /* 0x0000000000047941 */ /* 0x000fea0003800200 */
.L_x_69:
[----:B--2---:R-:W-:Y:S06]  /*2600*/  BAR.SYNC.DEFER_BLOCKING 0x0 ;  /* 0x0000000000007b1d */ /* 0x004fec0000010000 */
[----:B------:R-:W-:Y:S04]  /*2610*/  BSSY.RECONVERGENT B4, `(.L_x_71) ;  /* 0x0000004000047945 */ /* 0x000fe80003800200 */
[----:B------:R-:W-:Y:S05]  /*2620*/  @P3 BRA `(.L_x_72) ;  /* 0x0000000000083947 */ /* 0x000fea0003800000 */
[----:B------:R-:W2:Y:S02]  /*2630*/  SYNCS.CCTL.IV [UR8+0x20010] ;  /* 0x02001000ff0079b1 */ /* 0x000ea40008000008 */
[----:B--2---:R-:W2:Y:S02]  /*2640*/  SYNCS.CCTL.IV [UR8+0x20030] ;  /* 0x02003000ff0079b1 */ /* 0x004ea40008000008 */
.L_x_72:
[----:B------:R-:W-:Y:S05]  /*2650*/  BSYNC.RECONVERGENT B4 ;  /* 0x0000000000047941 */ /* 0x000fea0003800200 */
.L_x_71:
[----:B--2---:R-:W-:Y:S06]  /*2660*/  BAR.SYNC.DEFER_BLOCKING 0x0 ;  /* 0x0000000000007b1d */ /* 0x004fec0000010000 */
[----:B------:R-:W-:Y:S04]  /*2670*/  BSSY.RECONVERGENT B4, `(.L_x_73) ;  /* 0x0000004000047945 */ /* 0x000fe80003800200 */
[----:B------:R-:W-:Y:S05]  /*2680*/  @P3 BRA `(.L_x_74) ;  /* 0x0000000000083947 */ /* 0x000fea0003800000 */
[----:B------:R-:W2:Y:S02]  /*2690*/  SYNCS.CCTL.IV [UR8+0x20018] ;  /* 0x02001800ff0079b1 */ /* 0x000ea40008000008 */
[----:B--2---:R-:W2:Y:S02]  /*26a0*/  SYNCS.CCTL.IV [UR8+0x20038] ;  /* 0x02003800ff0079b1 */ /* 0x004ea40008000008 */
.L_x_74:
[----:B------:R-:W-:Y:S05]  /*26b0*/  BSYNC.RECONVERGENT B4 ;  /* 0x0000000000047941 */ /* 0x000fea0003800200 */
.L_x_73:
[----:B------:R-:W-:Y:S01]  /*26c0*/  USHF.L.U32 UR4, UR18, 0x15, URZ ;  /* 0x0000001512047899 */ /* 0x000fe200080006ff */
[C---:B------:R-:W-:Y:S01]  /*26d0*/  IMAD.SHL.U32 R2, R0.reuse, 0x80, RZ ;  /* 0x0000008000027824 */ /* 0x040fe200078e00ff */
[----:B------:R-:W-:Y:S01]  /*26e0*/  ELECT P0, URZ, PT ;  /* 0x0000000000ff782f */ /* 0x000fe20003800000 */
[----:B------:R-:W-:Y:S01]  /*26f0*/  IMAD.SHL.U32 R3, R0, 0x10, RZ ;  /* 0x0000001000037824 */ /* 0x000fe200078e00ff */
[----:B------:R-:W-:Y:S02]  /*2700*/  ULOP3.LUT UR4, UR4, 0x600000, URZ, 0xc0, !UPT ;  /* 0x0060000004047892 */ /* 0x000fe4000f8ec0ff */
[----:B------:R-:W-:Y:S01]  /*2710*/  LOP3.LUT R0, R2, 0x3f80, RZ, 0xc0, !PT ;  /* 0x00003f8002007812 */ /* 0x000fe200078ec0ff */
[----:B------:R-:W-:Y:S01]  /*2720*/  ULOP3.LUT UR18, UR18, 0x1, URZ, 0xc0, !UPT ;  /* 0x0000000112127892 */ /* 0x000fe2000f8ec0ff */
[----:B------:R-:W-:Y:S01]  /*2730*/  ISETP.LT.U32.AND P0, PT, R132, 0x40, P0 ;  /* 0x000000408400780c */ /* 0x000fe20000701070 */
[----:B------:R-:W-:Y:S01]  /*2740*/  UIADD3 UR4, UPT, UPT, UR24, UR4, URZ ;  /* 0x0000000418047290 */ /* 0x000fe2000fffe0ff */
[----:B------:R-:W-:Y:S01]  /*2750*/  LOP3.LUT R0, R0, 0x70, R3, 0xf8, !PT ;  /* 0x0000007000007812 */ /* 0x000fe200078ef803 */
[----:B------:R-:W-:Y:S01]  /*2760*/  ULEA UR5, UR18, UR19, 0x6 ;  /* 0x0000001312057291 */ /* 0x000fe2000f8e30ff */
[----:B------:R-:W-:-:S02]  /*2770*/  UMOV UR6, UR15 ;  /* 0x0000000f00067c82 */ /* 0x000fc40008000000 */
[C---:B------:R-:W-:Y:S02]  /*2780*/  LOP3.LUT R2, R0.reuse, 0x10, RZ, 0x3c, !PT ;  /* 0x0000001000027812 */ /* 0x040fe400078e3cff */
[----:B------:R-:W-:Y:S02]  /*2790*/  LOP3.LUT R3, R0, 0x20, RZ, 0x3c, !PT ;  /* 0x0000002000037812 */ /* 0x000fe400078e3cff */
[----:B----4-:R-:W3:Y:S01]  /*27a0*/  LDTM.x128 R4, tmem[UR4] ;  /* 0x00000004000479ee */ /* 0x010ee200083c0000 */
[----:B------:R-:W-:Y:S01]  /*27b0*/  NOP ;  /* 0x0000000000007918 */ /* 0x000fe20000000000 */
[----:B------:R-:W-:Y:S01]  /*27c0*/  ULEA UR4, UR18, UR8, 0xe ;  /* 0x0000000812047291 */ /* 0x000fe2000f8e70ff */
[----:B---3--:R-:W-:Y:S01]  /*27d0*/  VOTEU.ANY UP1, P0 ;  /* 0x0000000000ff7886 */ /* 0x008fe20000020100 */
[----:B------:R-:W-:Y:S01]  /*27e0*/  VOTEU.ANY UP0, P0 ;  /* 0x0000000000ff7886 */ /* 0x000fe20000000100 */
[----:B------:R-:W-:Y:S02]  /*27f0*/  F2FP.F16.F32.PACK_AB R4, R5, R4 ;  /* 0x000000040504723e */ /* 0x000fe400000000ff */
[----:B------:R-:W-:-:S02]  /*2800*/  F2FP.F16.F32.PACK_AB R68, R69, R68 ;  /* 0x000000444544723e */ /* 0x000fc400000000ff */
[----:B------:R-:W-:Y:S02]  /*2810*/  F2FP.F16.F32.PACK_AB R5, R7, R6 ;  /* 0x000000060705723e */ /* 0x000fe400000000ff */
[----:B------:R-:W-:Y:S02]  /*2820*/  F2FP.F16.F32.PACK_AB R12, R13, R12 ;  /* 0x0000000c0d0c723e */ /* 0x000fe400000000ff */
[----:B------:R-:W-:Y:S02]  /*2830*/  F2FP.F16.F32.PACK_AB R69, R71, R70 ;  /* 0x000000464745723e */ /* 0x000fe400000000ff */
[----:B------:R-:W-:Y:S02]  /*2840*/  F2FP.F16.F32.PACK_AB R76, R77, R76 ;  /* 0x0000004c4d4c723e */ /* 0x000fe400000000ff */
[----:B------:R-:W-:Y:S02]  /*2850*/  F2FP.F16.F32.PACK_AB R6, R9, R8 ;  /* 0x000000080906723e */ /* 0x000fe400000000ff */
[----:B------:R-:W-:-:S02]  /*2860*/  F2FP.F16.F32.PACK_AB R7, R11, R10 ;  /* 0x0000000a0b07723e */ /* 0x000fc400000000ff */
[----:B------:R-:W-:Y:S02]  /*2870*/  F2FP.F16.F32.PACK_AB R13, R15, R14 ;  /* 0x0000000e0f0d723e */ /* 0x000fe400000000ff */
[----:B------:R-:W-:Y:S01]  /*2880*/  F2FP.F16.F32.PACK_AB R20, R21, R20 ;  /* 0x000000141514723e */ /* 0x000fe200000000ff */
[----:B--2---:R2:W-:Y:S01]  /*2890*/  STS.128 [R0+UR8], R4 ;  /* 0x0000000400007988 */ /* 0x0045e20008000c08 */
[----:B------:R-:W-:Y:S02]  /*28a0*/  F2FP.F16.F32.PACK_AB R70, R73, R72 ;  /* 0x000000484946723e */ /* 0x000fe400000000ff */
[----:B------:R-:W-:Y:S02]  /*28b0*/  F2FP.F16.F32.PACK_AB R71, R75, R74 ;  /* 0x0000004a4b47723e */ /* 0x000fe400000000ff */
[----:B------:R-:W-:Y:S02]  /*28c0*/  F2FP.F16.F32.PACK_AB R77, R79, R78 ;  /* 0x0000004e4f4d723e */ /* 0x000fe400000000ff */
[----:B------:R-:W-:Y:S01]  /*28d0*/  F2FP.F16.F32.PACK_AB R84, R85, R84 ;  /* 0x000000545554723e */ /* 0x000fe200000000ff */
[----:B------:R3:W-:Y:S01]  /*28e0*/  STS.128 [R0+UR8+0x4000], R68 ;  /* 0x0040004400007988 */ /* 0x0007e20008000c08 */
[----:B------:R-:W-:-:S02]  /*28f0*/  F2FP.F16.F32.PACK_AB R14, R17, R16 ;  /* 0x00000010110e723e */ /* 0x000fc400000000ff */
[----:B------:R-:W-:Y:S02]  /*2900*/  F2FP.F16.F32.PACK_AB R15, R19, R18 ;  /* 0x00000012130f723e */ /* 0x000fe400000000ff */
[----:B------:R-:W-:Y:S02]  /*2910*/  F2FP.F16.F32.PACK_AB R21, R23, R22 ;  /* 0x000000161715723e */ /* 0x000fe400000000ff */
[----:B------:R-:W-:Y:S01]  /*2920*/  F2FP.F16.F32.PACK_AB R28, R29, R28 ;  /* 0x0000001c1d1c723e */ /* 0x000fe200000000ff */
[----:B------:R4:W-:Y:S01]  /*2930*/  STS.128 [R2+UR8], R12 ;  /* 0x0000000c02007988 */ /* 0x0009e20008000c08 */
[----:B------:R-:W-:Y:S02]  /*2940*/  F2FP.F16.F32.PACK_AB R78, R81, R80 ;  /* 0x00000050514e723e */ /* 0x000fe400000000ff */
[----:B------:R-:W-:Y:S02]  /*2950*/  F2FP.F16.F32.PACK_AB R79, R83, R82 ;  /* 0x00000052534f723e */ /* 0x000fe400000000ff */
[----:B------:R-:W-:-:S02]  /*2960*/  F2FP.F16.F32.PACK_AB R85, R87, R86 ;  /* 0x000000565755723e */ /* 0x000fc400000000ff */
[----:B------:R-:W-:Y:S01]  /*2970*/  F2FP.F16.F32.PACK_AB R92, R93, R92 ;  /* 0x0000005c5d5c723e */ /* 0x000fe200000000ff */
[----:B------:R4:W-:Y:S01]  /*2980*/  STS.128 [R2+UR8+0x4000], R76 ;  /* 0x0040004c02007988 */ /* 0x0009e20008000c08 */
[----:B------:R-:W-:Y:S02]  /*2990*/  F2FP.F16.F32.PACK_AB R22, R25, R24 ;  /* 0x000000181916723e */ /* 0x000fe400000000ff */
[----:B------:R-:W-:Y:S02]  /*29a0*/  F2FP.F16.F32.PACK_AB R23, R27, R26 ;  /* 0x0000001a1b17723e */ /* 0x000fe400000000ff */
[----:B------:R-:W-:Y:S02]  /*29b0*/  F2FP.F16.F32.PACK_AB R29, R31, R30 ;  /* 0x0000001e1f1d723e */ /* 0x000fe400000000ff */
[----:B------:R-:W-:Y:S01]  /*29c0*/  F2FP.F16.F32.PACK_AB R36, R37, R36 ;  /* 0x000000242524723e */ /* 0x000fe200000000ff */
[----:B------:R4:W-:Y:S01]  /*29d0*/  STS.128 [R3+UR8], R20 ;  /* 0x0000001403007988 */ /* 0x0009e20008000c08 */
[----:B------:R-:W-:-:S02]  /*29e0*/  F2FP.F16.F32.PACK_AB R86, R89, R88 ;  /* 0x000000585956723e */ /* 0x000fc400000000ff */
[----:B------:R-:W-:Y:S02]  /*29f0*/  F2FP.F16.F32.PACK_AB R87, R91, R90 ;  /* 0x0000005a5b57723e */ /* 0x000fe400000000ff */
[----:B------:R-:W-:Y:S02]  /*2a00*/  F2FP.F16.F32.PACK_AB R93, R95, R94 ;  /* 0x0000005e5f5d723e */ /* 0x000fe400000000ff */
[----:B------:R-:W-:Y:S01]  /*2a10*/  F2FP.F16.F32.PACK_AB R100, R101, R100 ;  /* 0x000000646564723e */ /* 0x000fe200000000ff */
[----:B------:R4:W-:Y:S01]  /*2a20*/  STS.128 [R3+UR8+0x4000], R84 ;  /* 0x0040005403007988 */ /* 0x0009e20008000c08 */
[----:B------:R-:W-:Y:S02]  /*2a30*/  F2FP.F16.F32.PACK_AB R30, R33, R32 ;  /* 0x00000020211e723e */ /* 0x000fe400000000ff */
[----:B------:R-:W-:Y:S02]  /*2a40*/  F2FP.F16.F32.PACK_AB R31, R35, R34 ;  /* 0x00000022231f723e */ /* 0x000fe400000000ff */
[----:B------:R-:W-:-:S02]  /*2a50*/  F2FP.F16.F32.PACK_AB R37, R39, R38 ;  /* 0x000000262725723e */ /* 0x000fc400000000ff */
[----:B------:R-:W-:Y:S02]  /*2a60*/  F2FP.F16.F32.PACK_AB R44, R45, R44 ;  /* 0x0000002c2d2c723e */ /* 0x000fe400000000ff */
[----:B------:R-:W-:Y:S02]  /*2a70*/  F2FP.F16.F32.PACK_AB R94, R97, R96 ;  /* 0x00000060615e723e */ /* 0x000fe400000000ff */
[----:B------:R-:W-:Y:S02]  /*2a80*/  F2FP.F16.F32.PACK_AB R95, R99, R98 ;  /* 0x00000062635f723e */ /* 0x000fe400000000ff */
[----:B------:R-:W-:Y:S02]  /*2a90*/  F2FP.F16.F32.PACK_AB R101, R103, R102 ;  /* 0x000000666765723e */ /* 0x000fe400000000ff */
[----:B------:R-:W-:Y:S02]  /*2aa0*/  F2FP.F16.F32.PACK_AB R108, R109, R108 ;  /* 0x0000006c6d6c723e */ /* 0x000fe400000000ff */
[----:B------:R-:W-:-:S02]  /*2ab0*/  LOP3.LUT R8, R0, 0x30, RZ, 0x3c, !PT ;  /* 0x0000003000087812 */ /* 0x000fc400078e3cff */
[----:B------:R-:W-:Y:S02]  /*2ac0*/  F2FP.F16.F32.PACK_AB R38, R41, R40 ;  /* 0x000000282926723e */ /* 0x000fe400000000ff */
[----:B------:R-:W-:Y:S01]  /*2ad0*/  F2FP.F16.F32.PACK_AB R39, R43, R42 ;  /* 0x0000002a2b27723e */ /* 0x000fe200000000ff */
[----:B------:R4:W-:Y:S01]  /*2ae0*/  STS.128 [R8+UR8], R28 ;  /* 0x0000001c08007988 */ /* 0x0009e20008000c08 */
[----:B------:R-:W-:Y:S02]  /*2af0*/  F2FP.F16.F32.PACK_AB R45, R47, R46 ;  /* 0x0000002e2f2d723e */ /* 0x000fe400000000ff */
[----:B------:R-:W-:Y:S01]  /*2b00*/  F2FP.F16.F32.PACK_AB R52, R53, R52 ;  /* 0x000000343534723e */ /* 0x000fe200000000ff */
[----:B------:R4:W-:Y:S01]  /*2b10*/  STS.128 [R8+UR8+0x4000], R92 ;  /* 0x0040005c08007988 */ /* 0x0009e20008000c08 */
[----:B------:R-:W-:Y:S02]  /*2b20*/  F2FP.F16.F32.PACK_AB R102, R105, R104 ;  /* 0x000000686966723e */ /* 0x000fe400000000ff */
[----:B------:R-:W-:-:S02]  /*2b30*/  F2FP.F16.F32.PACK_AB R103, R107, R106 ;  /* 0x0000006a6b67723e */ /* 0x000fc400000000ff */
[----:B------:R-:W-:Y:S02]  /*2b40*/  F2FP.F16.F32.PACK_AB R109, R111, R110 ;  /* 0x0000006e6f6d723e */ /* 0x000fe400000000ff */
[----:B------:R-:W-:Y:S02]  /*2b50*/  F2FP.F16.F32.PACK_AB R116, R117, R116 ;  /* 0x000000747574723e */ /* 0x000fe400000000ff */
[----:B------:R-:W-:Y:S02]  /*2b60*/  LOP3.LUT R9, R0, 0x40, RZ, 0x3c, !PT ;  /* 0x0000004000097812 */ /* 0x000fe400078e3cff */
[----:B------:R-:W-:Y:S02]  /*2b70*/  F2FP.F16.F32.PACK_AB R46, R49, R48 ;  /* 0x00000030312e723e */ /* 0x000fe400000000ff */
[----:B------:R-:W-:Y:S01]  /*2b80*/  F2FP.F16.F32.PACK_AB R47, R51, R50 ;  /* 0x00000032332f723e */ /* 0x000fe200000000ff */
[----:B------:R4:W-:Y:S01]  /*2b90*/  STS.128 [R9+UR8], R36 ;  /* 0x0000002409007988 */ /* 0x0009e20008000c08 */
[----:B------:R-:W-:-:S02]  /*2ba0*/  F2FP.F16.F32.PACK_AB R53, R55, R54 ;  /* 0x000000363735723e */ /* 0x000fc400000000ff */
[----:B------:R-:W-:Y:S01]  /*2bb0*/  F2FP.F16.F32.PACK_AB R60, R61, R60 ;  /* 0x0000003c3d3c723e */ /* 0x000fe200000000ff */
[----:B------:R4:W-:Y:S01]  /*2bc0*/  STS.128 [R9+UR8+0x4000], R100 ;  /* 0x0040006409007988 */ /* 0x0009e20008000c08 */
        /* <DEDUP_REMOVED lines=13> */
[C---:B--2---:R-:W-:Y:S02]  /*2ca0*/  LOP3.LUT R4, R0.reuse, 0x60, RZ, 0x3c, !PT ;  /* 0x0000006000047812 */ /* 0x044fe400078e3cff */
[----:B------:R-:W-:Y:S02]  /*2cb0*/  F2FP.F16.F32.PACK_AB R62, R65, R64 ;  /* 0x00000040413e723e */ /* 0x000fe400000000ff */
[----:B------:R-:W-:Y:S01]  /*2cc0*/  F2FP.F16.F32.PACK_AB R63, R67, R66 ;  /* 0x00000042433f723e */ /* 0x000fe200000000ff */
[----:B------:R4:W-:Y:S01]  /*2cd0*/  STS.128 [R4+UR8], R52 ;  /* 0x0000003404007988 */ /* 0x0009e20008000c08 */
[----:B------:R-:W-:Y:S02]  /*2ce0*/  F2FP.F16.F32.PACK_AB R126, R129, R128 ;  /* 0x00000080817e723e */ /* 0x000fe400000000ff */
[----:B------:R-:W-:Y:S01]  /*2cf0*/  F2FP.F16.F32.PACK_AB R127, R131, R130 ;  /* 0x00000082837f723e */ /* 0x000fe200000000ff */
[----:B------:R4:W-:Y:S01]  /*2d00*/  STS.128 [R4+UR8+0x4000], R116 ;  /* 0x0040007404007988 */ /* 0x0009e20008000c08 */
[----:B---3--:R-:W-:-:S05]  /*2d10*/  LOP3.LUT R0, R0, 0x70, RZ, 0x3c, !PT ;  /* 0x0000007000007812 */ /* 0x008fca00078e3cff */
[----:B------:R4:W-:Y:S04]  /*2d20*/  STS.128 [R0+UR8], R60 ;  /* 0x0000003c00007988 */ /* 0x0009e80008000c08 */
[----:B------:R4:W-:Y:S01]  /*2d30*/  STS.128 [R0+UR8+0x4000], R124 ;  /* 0x0040007c00007988 */ /* 0x0009e20008000c08 */
[----:B------:R2:W-:Y:S06]  /*2d40*/  MEMBAR.ALL.CTA ;  /* 0x0000000000007992 */ /* 0x0005ec0000008000 */
[----:B--2---:R-:W2:Y:S02]  /*2d50*/  FENCE.VIEW.ASYNC.S ;  /* 0x00000000000073c6 */ /* 0x004ea40000000000 */
[----:B--2---:R-:W-:Y:S06]  /*2d60*/  BAR.SYNC.DEFER_BLOCKING 0x0 ;  /* 0x0000000000007b1d */ /* 0x004fec0000010000 */
[----:B------:R4:W-:Y:S01]  /*2d70*/  @UP1 UTMASTG.2D [UR4], [UR16] ;  /* 0x00000004100013b5 */ /* 0x0009e20008008000 */
[----:B------:R0:W-:Y:S01]  /*2d80*/  UTMACMDFLUSH ;  /* 0x00000000000079b7 */ /* 0x0001e20000000000 */
[----:B------:R-:W-:-:S04]  /*2d90*/  DEPBAR.LE SB0, 0x0 ;  /* 0x000080000000791a */ /* 0x000fc80000000000 */
[----:B------:R-:W-:Y:S08]  /*2da0*/  BAR.SYNC.DEFER_BLOCKING 0x0 ;  /* 0x0000000000007b1d */ /* 0x000ff00000010000 */
[----:B------:R-:W-:Y:S06]  /*2db0*/  BAR.SYNC.DEFER_BLOCKING 0x0 ;  /* 0x0000000000007b1d */ /* 0x000fec0000010000 */
[----:B----4-:R-:W-:Y:S05]  /*2dc0*/  @P2 BRA `(.L_x_75) ;  /* 0x0000000000a02947 */ /* 0x010fea0003800000 */
[----:B------:R-:W2:Y:S01]  /*2dd0*/  S2UR UR5, SR_CgaCtaId ;  /* 0x00000000000579c3 */ /* 0x000ea20000008800 */
[----:B------:R-:W-:Y:S01]  /*2de0*/  NOP ;  /* 0x0000000000007918 */ /* 0x000fe20000000000 */
[----:B------:R-:W-:Y:S01]  /*2df0*/  UMOV UR4, 0x50 ;  /* 0x0000005000047882 */ /* 0x000fe20000000000 */
[----:B------:R-:W-:Y:S02]  /*2e00*/  IMAD.U32 R0, RZ, RZ, UR24 ;  /* 0x00000018ff007e24 */ /* 0x000fe4000f8e00ff */
[----:B------:R-:W-:Y:S02]  /*2e10*/  IMAD.MOV.U32 R3, RZ, RZ, 0xf ;  /* 0x0000000fff037424 */ /* 0x000fe400078e00ff */
[----:B------:R-:W-:Y:S01]  /*2e20*/  IMAD.MOV.U32 R7, RZ, RZ, 0x1 ;  /* 0x00000001ff077424 */ /* 0x000fe200078e00ff */
[----:B------:R-:W-:-:S04]  /*2e30*/  LOP3.LUT R0, R0, 0xffff, RZ, 0xc0, !PT ;  /* 0x0000ffff00007812 */ /* 0x000fc800078ec0ff */
[----:B------:R-:W-:-:S05]  /*2e40*/  SHF.R.U32.HI R0, RZ, 0x5, R0 ;  /* 0x00000005ff007819 */ /* 0x000fca0000011600 */
[----:B------:R-:W-:Y:S01]  /*2e50*/  VIADD R2, R0, 0x10 ;  /* 0x0000001000027836 */ /* 0x000fe20000000000 */
[----:B------:R-:W-:Y:S01]  /*2e60*/  SHF.L.U32 R0, R3, R0, RZ ;  /* 0x0000000003007219 */ /* 0x000fe200000006ff */
[----:B--2---:R-:W-:-:S03]  /*2e70*/  ULEA UR6, UR5, UR4, 0x18 ;  /* 0x0000000405067291 */ /* 0x004fc6000f8ec0ff */
[----:B------:R-:W-:-:S04]  /*2e80*/  SHF.L.U32 R3, R7, R2, RZ ;  /* 0x0000000207037219 */ /* 0x000fc800000006ff */
[----:B------:R-:W-:Y:S02]  /*2e90*/  LOP3.LUT R0, R3, R0, RZ, 0xfc, !PT ;  /* 0x0000000003007212 */ /* 0x000fe400078efcff */
[----:B------:R-:W2:Y:S02]  /*2ea0*/  LDS R5, [UR6] ;  /* 0x00000006ff057984 */ /* 0x000ea40008000800 */
[C---:B------:R-:W-:Y:S02]  /*2eb0*/  LOP3.LUT R2, R0.reuse, 0xffff, RZ, 0xc0, !PT ;  /* 0x0000ffff00027812 */ /* 0x040fe400078ec0ff */
[----:B--2---:R-:W-:-:S04]  /*2ec0*/  LOP3.LUT R3, R0, 0xffff, R5, 0x80, !PT ;  /* 0x0000ffff00037812 */ /* 0x004fc800078e8005 */
[----:B------:R-:W-:-:S13]  /*2ed0*/  ISETP.NE.AND P0, PT, R3, R2, PT ;  /* 0x000000020300720c */ /* 0x000fda0003f05270 */
[----:B------:R-:W-:Y:S05]  /*2ee0*/  @P0 BRA `(.L_x_76) ;  /* 0x0000000000500947 */ /* 0x000fea0003800000 */
[----:B------:R-:W-:Y:S02]  /*2ef0*/  SHF.R.U32.HI R5, RZ, 0x10, R5 ;  /* 0x00000010ff057819 */ /* 0x000fe40000011605 */
[----:B------:R-:W-:-:S04]  /*2f00*/  SHF.R.U32.HI R2, RZ, 0x10, R0 ;  /* 0x00000010ff027819 */ /* 0x000fc80000011600 */
[----:B------:R-:W-:-:S04]  /*2f10*/  LOP3.LUT R5, R5, R2, RZ, 0xc0, !PT ;  /* 0x0000000205057212 */ /* 0x000fc800078ec0ff */
[----:B------:R-:W-:-:S13]  /*2f20*/  ISETP.NE.AND P0, PT, R5, R2, PT ;  /* 0x000000020500720c */ /* 0x000fda0003f05270 */
[----:B------:R-:W-:Y:S05]  /*2f30*/  @P0 BRA `(.L_x_77) ;  /* 0x0000000000300947 */ /* 0x000fea0003800000 */
[----:B------:R-:W-:Y:S01]  /*2f40*/  R2UR UR4, R0 ;  /* 0x00000000000472ca */ /* 0x000fe200000e0000 */
[----:B------:R-:W-:Y:S01]  /*2f50*/  VOTEU.ANY UR5, UPT, PT ;  /* 0x0000000000057886 */ /* 0x000fe200038e0100 */
[----:B------:R-:W2:Y:S01]  /*2f60*/  S2R R0, SR_LANEID ;  /* 0x0000000000007919 */ /* 0x000ea20000000000 */
[----:B------:R-:W-:-:S10]  /*2f70*/  UFLO.U32 UR5, UR5 ;  /* 0x00000005000572bd */ /* 0x000fd400080e0000 */
[----:B------:R-:W-:-:S06]  /*2f80*/  ULOP3.LUT UR4, URZ, UR4, URZ, 0x33, !UPT ;  /* 0x00000004ff047292 */ /* 0x000fcc000f8e33ff */
[----:B------:R-:W-:-:S04]  /*2f90*/  IMAD.U32 R2, RZ, RZ, UR4 ;  /* 0x00000004ff027e24 */ /* 0x000fc8000f8e00ff */
[----:B------:R-:W3:Y:S02]  /*2fa0*/  REDUX UR7, R2 ;  /* 0x00000000020773c4 */ /* 0x000ee40000000000 */
[----:B------:R4:W-:Y:S01]  /*2fb0*/  UTCATOMSWS.AND URZ, UR4 ;  /* 0x0000000400ff79e3 */ /* 0x0009e20008000000 */
[----:B--2---:R-:W-:Y:S01]  /*2fc0*/  ISETP.EQ.U32.AND P0, PT, R0, UR5, PT ;  /* 0x0000000500007c0c */ /* 0x004fe2000bf02070 */
[----:B---3--:R-:W-:-:S12]  /*2fd0*/  IMAD.U32 R0, RZ, RZ, UR7 ;  /* 0x00000007ff007e24 */ /* 0x008fd8000f8e00ff */
[----:B------:R4:W-:Y:S01]  /*2fe0*/  @P0 ATOMS.AND RZ, [UR6], R0 ;  /* 0x00000000ffff098c */ /* 0x0009e2000a800006 */
[----:B------:R-:W-:Y:S05]  /*2ff0*/  BRA `(.L_x_75) ;  /* 0x0000000000147947 */ /* 0x000fea0003800000 */
.L_x_77:
[----:B------:R-:W-:-:S07]  /*3000*/  MOV R2, 0x3020 ;  /* 0x0000302000027802 */ /* 0x000fce0000000f00 */
[----:B-1----:R-:W-:Y:S05]  /*3010*/  CALL.REL.NOINC `($__internal_0_$__cuda_sm10x_tcgen05_guardrail_trap_col_being_dealloced_not_returned_by_alloc) ;  /* 0x0000000000447944 */ /* 0x002fea0003c00000 */
[----:B------:R-:W-:Y:S05]  /*3020*/  BRA `(.L_x_75) ;  /* 0x0000000000087947 */ /* 0x000fea0003800000 */
.L_x_76:
[----:B------:R-:W-:-:S07]  /*3030*/  MOV R2, 0x3050 ;  /* 0x0000305000027802 */ /* 0x000fce0000000f00 */
[----:B-1----:R-:W-:Y:S05]  /*3040*/  CALL.REL.NOINC `($__internal_2_$__cuda_sm10x_tcgen05_guardrail_trap_unallocated_columns_being_dealloced) ;  /* 0x0000000000507944 */ /* 0x002fea0003c00000 */
.L_x_75:
[----:B------:R-:W-:Y:S01]  /*3050*/  NOP ;  /* 0x0000000000007918 */ /* 0x000fe20000000000 */
[----:B----4-:R-:W-:Y:S05]  /*3060*/  EXIT ;  /* 0x000000000000794d */ /* 0x010fea0003800000 */
.L_x_60:
[----:B------:R-:W2:Y:S02]  /*3070*/  SYNCS.PHASECHK.TRANS64.TRYWAIT P0, [UR8+0x20000], RZ ;  /* 0x020000ffff0075a7 */ /* 0x000ea40008001108 */
[----:B--2---:R-:W-:Y:S05]  /*3080*/  @!P0 BRA `(.L_x_60) ;  /* 0xfffffffc00f88947 */ /* 0x004fea000383ffff */
[----:B------:R-:W-:Y:S05]  /*3090*/  BRA `(.L_x_78) ;  /* 0xffffffec00107947 */ /* 0x000fea000383ffff */
.L_x_62:
[----:B------:R-:W2:Y:S02]  /*30a0*/  SYNCS.PHASECHK.TRANS64.TRYWAIT P1, [UR8+0x20020], RZ ;  /* 0x020020ffff0075a7 */ /* 0x000ea40008021108 */
[----:B--2---:R-:W-:Y:S05]  /*30b0*/  @!P1 BRA `(.L_x_62) ;  /* 0xfffffffc00f89947 */ /* 0x004fea000383ffff */
[----:B------:R-:W-:Y:S05]  /*30c0*/  BRA `(.L_x_79) ;  /* 0xffffffec00b07947 */ /* 0x000fea000383ffff */
.L_x_63:
[----:B------:R-:W3:Y:S02]  /*30d0*/  SYNCS.PHASECHK.TRANS64.TRYWAIT P0, [UR25+0x20000], R2 ;  /* 0x02000002ff0075a7 */ /* 0x000ee40008001119 */
[----:B---3--:R-:W-:Y:S05]  /*30e0*/  @!P0 BRA `(.L_x_63) ;  /* 0xfffffffc00f88947 */ /* 0x008fea000383ffff */
[----:B------:R-:W-:Y:S05]  /*30f0*/  BRA `(.L_x_80) ;  /* 0xfffffff000387947 */ /* 0x000fea000383ffff */
.L_x_65:
[----:B------:R-:W3:Y:S02]  /*3100*/  SYNCS.PHASECHK.TRANS64.TRYWAIT P0, [UR25+0x20020], R2 ;  /* 0x02002002ff0075a7 */ /* 0x000ee40008001119 */
[----:B---3--:R-:W-:Y:S05]  /*3110*/  @!P0 BRA `(.L_x_65) ;  /* 0xfffffffc00f88947 */ /* 0x008fea000383ffff */
[----:B------:R-:W-:Y:S05]  /*3120*/  BRA `(.L_x_81) ;  /* 0xfffffff000e47947 */ /* 0x000fea000383ffff */
        .weak           $__internal_0_$__cuda_sm10x_tcgen05_guardrail_trap_col_being_dealloced_not_returned_by_alloc
        .type           $__internal_0_$__cuda_sm10x_tcgen05_guardrail_trap_col_being_dealloced_not_returned_by_alloc,@function
        .size           $__internal_0_$__cuda_sm10x_tcgen05_guardrail_trap_col_being_dealloced_not_returned_by_alloc,($__internal_1_$__cuda_sm10x_tcgen05_guardrail_trap_phase_invalid_during_alloc - $__internal_0_$__cuda_sm10x_tcgen05_guardrail_trap_col_being_dealloced_not_returned_by_alloc)
$__internal_0_$__cuda_sm10x_tcgen05_guardrail_trap_col_being_dealloced_not_returned_by_alloc:
[----:B------:R-:W-:Y:S05]  /*3130*/  BPT.TRAP 0x1 ;  /* 0x000000040000795c */ /* 0x000fea0000300000 */
[----:B------:R-:W-:-:S04]  /*3140*/  IMAD.MOV.U32 R3, RZ, RZ, 0x0 ;  /* 0x00000000ff037424 */ /* 0x000fc800078e00ff */
[----:B------:R-:W-:Y:S05]  /*3150*/  RET.REL.NODEC R2 `(gluon_tcgen05) ;  /* 0xffffffcc02a87950 */ /* 0x000fea0003c3ffff */
        .weak           $__internal_1_$__cuda_sm10x_tcgen05_guardrail_trap_phase_invalid_during_alloc
        .type           $__internal_1_$__cuda_sm10x_tcgen05_guardrail_trap_phase_invalid_during_alloc,@function
        .size           $__internal_1_$__cuda_sm10x_tcgen05_guardrail_trap_phase_invalid_during_alloc,($__internal_2_$__cuda_sm10x_tcgen05_guardrail_trap_unallocated_columns_being_dealloced - $__internal_1_$__cuda_sm10x_tcgen05_guardrail_trap_phase_invalid_during_alloc)
$__internal_1_$__cuda_sm10x_tcgen05_guardrail_trap_phase_invalid_during_alloc:
[----:B------:R-:W-:Y:S05]  /*3160*/  BPT.TRAP 0x1 ;  /* 0x000000040000795c */ /* 0x000fea0000300000 */
[----:B------:R-:W-:-:S04]  /*3170*/  IMAD.MOV.U32 R3, RZ, RZ, 0x0 ;  /* 0x00000000ff037424 */ /* 0x000fc800078e00ff */
[----:B------:R-:W-:Y:S05]  /*3180*/  RET.REL.NODEC R2 `(gluon_tcgen05) ;  /* 0xffffffcc029c7950 */ /* 0x000fea0003c3ffff */
        .weak           $__internal_2_$__cuda_sm10x_tcgen05_guardrail_trap_unallocated_columns_being_dealloced
        .type           $__internal_2_$__cuda_sm10x_tcgen05_guardrail_trap_unallocated_columns_being_dealloced,@function
        .size           $__internal_2_$__cuda_sm10x_tcgen05_guardrail_trap_unallocated_columns_being_dealloced,(.L_x_85 - $__internal_2_$__cuda_sm10x_tcgen05_guardrail_trap_unallocated_columns_being_dealloced)
$__internal_2_$__cuda_sm10x_tcgen05_guardrail_trap_unallocated_columns_being_dealloced:
[----:B------:R-:W-:Y:S05]  /*3190*/  BPT.TRAP 0x1 ;  /* 0x000000040000795c */ /* 0x000fea0000300000 */
[----:B------:R-:W-:-:S04]  /*31a0*/  IMAD.MOV.U32 R3, RZ, RZ, 0x0 ;  /* 0x00000000ff037424 */ /* 0x000fc800078e00ff */
[----:B------:R-:W-:Y:S05]  /*31b0*/  RET.REL.NODEC R2 `(gluon_tcgen05) ;  /* 0xffffffcc02907950 */ /* 0x000fea0003c3ffff */
.L_x_82:
[----:B------:R-:W-:-:S00]  /*31c0*/  BRA `(.L_x_82) ;  /* 0xfffffffc00fc7947 */ /* 0x000fc0000383ffff */
[----:B------:R-:W-:-:S00]  /*31d0*/  NOP ;  /* 0x0000000000007918 */ /* 0x000fc00000000000 */
        /* <DEDUP_REMOVED lines=10> */
.L_x_85:


//--------------------- .nv.shared.gluon_tcgen05  --------------------------
	.section	.nv.shared.gluon_tcgen05,"aw",@nobits
	.sectionflags	@""
	.align	16
	.zero		1024


//--------------------- .nv.shared.reserved.0     --------------------------
	.section	.nv.shared.reserved.0,"aw",@nobits
	.align	8
	.weak		__nv_reservedSMEM_offset_0_alias
	.size		__nv_reservedSMEM_offset_0_alias, 0, 64
	.other		__nv_reservedSMEM_offset_0_alias,@"STO_CUDA_RESERVED_SHARED STV_DEFAULT"
__nv_reservedSMEM_offset_0_alias:
	.zero		0
.nv.shared.reserved.0:
	.zero		64
	.weak		__nv_reservedSMEM_allocation_phase
	.type		__nv_reservedSMEM_allocation_phase,@object
	.size		__nv_reservedSMEM_allocation_phase,(.L_0 - __nv_reservedSMEM_allocation_phase)
__nv_reservedSMEM_allocation_phase:
	.zero		1
.L_0:
	.zero		7
	.weak		__nv_reservedSMEM_devtool_atexit_pc
	.type		__nv_reservedSMEM_devtool_atexit_pc,@object
	.size		__nv_reservedSMEM_devtool_atexit_pc,(__nv_reservedSMEM_allocation_mask - __nv_reservedSMEM_devtool_atexit_pc)
__nv_reservedSMEM_devtool_atexit_pc:
	.zero		8
	.weak		__nv_reservedSMEM_allocation_mask
	.type		__nv_reservedSMEM_allocation_mask,@object
	.size		__nv_reservedSMEM_allocation_mask,(.L_2 - __nv_reservedSMEM_allocation_mask)
__nv_reservedSMEM_allocation_mask:
	.zero		4
.L_2:


//--------------------- .nv.constant0.gluon_tcgen05 --------------------------
	.section	.nv.constant0.gluon_tcgen05,"a",@progbits
	.sectionflags	@""
	.align	4
.nv.constant0.gluon_tcgen05:
	.zero		976


//--------------------- SYMBOLS --------------------------

	.type		.nv.reservedSmem.offset0,@object
	.size		.nv.reservedSmem.offset0,0x4
	.type		.nv.reservedSmem.cap,@object
	.size		.nv.reservedSmem.cap,0x4
